	.target	sm_100a

	.elftype	@"ET_EXEC"


//--------------------- .note.nv.tkinfo           --------------------------
	.section	.note.nv.tkinfo,"",@"SHT_NOTE"
	.sectionflags	@"SHF_NOTE_NV_TKINFO"
	.tkinfo
        /*0018*/ 	.word	0x00000002
        /*0030*/ 	.string	""
        /*0030*/ 	.string	"ptxas"
        /*0030*/ 	.string	"Cuda compilation tools, release 13.0, V13.0.88"
        /*0030*/ 	.string	"Build cuda_13.0.r13.0/compiler.36424714_0"
        /*0030*/ 	.string	"-arch sm_100a -m 64 "



//--------------------- .note.nv.cuinfo           --------------------------
	.section	.note.nv.cuinfo,"",@"SHT_NOTE"
	.sectionflags	@"SHF_NOTE_NV_CUINFO"
        /*0018*/ 	.short	0x0002
        /*001a*/ 	.short	0x0064
        /*001c*/ 	.short	0x0082
	.zero		2


//--------------------- .nv.info                  --------------------------
	.section	.nv.info,"",@"SHT_CUDA_INFO"
	.align	4


	//----- nvinfo : EIATTR_REGCOUNT
	.align		4
        /*0000*/ 	.byte	0x04, 0x2f
        /*0002*/ 	.short	(.L_19 - .L_18)
	.align		4
.L_18:
        /*0004*/ 	.word	index@(_ZN7cutlass13device_kernelINS_4gemm6kernel13GemmUniversalIN4cute5tupleIJiiiiEEENS1_10collective13CollectiveMmaINS1_35MainloopSm100TmaUmmaWarpSpecializedILi6ELi2ELi4ENS5_IJNS4_1CILi1EEENSA_ILi2EEESB_EEEEENS5_IJNSA_ILi128EEESF_NSA_ILi32EEEEEENS_10tfloat32_tENS5_IJlSB_lEEESI_SJ_NS4_8TiledMMAINS4_8MMA_AtomIJNS4_17SM100_MMA_TF32_SSISI_SI_fLi128ELi128ELNS4_4UMMA5MajorE0ELSO_0ELNSN_7ScaleInE0ELSP_0EEEEEENS4_6LayoutINS5_IJSB_SB_SB_EEENS5_IJNSA_ILi0EEESU_SU_EEEEENS5_IJNS4_10UnderscoreESX_SX_EEEEENS4_23SM90_TMA_LOAD_MULTICASTENS4_14ComposedLayoutINS4_7SwizzleILi3ELi4ELi3EEENS4_18smem_ptr_flag_bitsILi32EEENSS_INS5_IJNSA_ILi8EEESG_EEENS5_IJSG_SB_EEEEEEEvNS4_8identityENS4_13SM90_TMA_LOADES1A_vS1B_EENS_8epilogue10collective18CollectiveEpilogueINS1E_23Sm100TmaWarpSpecializedILi4ELi2ELi16ELb1ELb0EEEJSH_NS5_IJNSS_ISF_SB_EENSS_INSA_ILi16EEESB_EEEEESI_SJ_SI_SJ_NS1E_6fusion15FusionCallbacksIS1I_NS1N_17LinearCombinationISI_fSI_fLNS_15FloatRoundStyleE2EEESH_S1M_JEEENS4_5SM1004TMEM4LOAD26SM100_TMEM_LOAD_32dp32b16xES1C_NS11_INS12_ILi2ELi4ELi3EEES15_NSS_INS5_IJS16_S1K_EEENS5_IJS1K_SB_EEEEEEENS4_39AutoVectorizingCopyWithAssumedAlignmentILi128EEENS4_14SM90_TMA_STOREES21_S23_S23_EEEvvEEEEvNT_6ParamsE)
        /*0008*/ 	.word	0x0000004f


	//----- nvinfo : EIATTR_FRAME_SIZE
	.align		4
.L_19:
        /*000c*/ 	.byte	0x04, 0x11
        /*000e*/ 	.short	(.L_21 - .L_20)
	.align		4
.L_20:
        /*0010*/ 	.word	index@($__internal_2_$__cuda_sm10x_tcgen05_guardrail_trap_unallocated_columns_being_dealloced)
        /*0014*/ 	.word	0x00000000


	//----- nvinfo : EIATTR_FRAME_SIZE
	.align		4
.L_21:
        /*0018*/ 	.byte	0x04, 0x11
        /*001a*/ 	.short	(.L_23 - .L_22)
	.align		4
.L_22:
        /*001c*/ 	.word	index@($__internal_1_$__cuda_sm10x_tcgen05_guardrail_trap_phase_invalid_during_alloc)
        /*0020*/ 	.word	0x00000000


	//----- nvinfo : EIATTR_FRAME_SIZE
	.align		4
.L_23:
        /*0024*/ 	.byte	0x04, 0x11
        /*0026*/ 	.short	(.L_25 - .L_24)
	.align		4
.L_24:
        /*0028*/ 	.word	index@($__internal_0_$__cuda_sm10x_tcgen05_guardrail_trap_col_being_dealloced_not_returned_by_alloc)
        /*002c*/ 	.word	0x00000000


	//----- nvinfo : EIATTR_FRAME_SIZE
	.align		4
.L_25:
        /*0030*/ 	.byte	0x04, 0x11
        /*0032*/ 	.short	(.L_27 - .L_26)
	.align		4
.L_26:
        /*0034*/ 	.word	index@(_ZN7cutlass13device_kernelINS_4gemm6kernel13GemmUniversalIN4cute5tupleIJiiiiEEENS1_10collective13CollectiveMmaINS1_35MainloopSm100TmaUmmaWarpSpecializedILi6ELi2ELi4ENS5_IJNS4_1CILi1EEENSA_ILi2EEESB_EEEEENS5_IJNSA_ILi128EEESF_NSA_ILi32EEEEEENS_10tfloat32_tENS5_IJlSB_lEEESI_SJ_NS4_8TiledMMAINS4_8MMA_AtomIJNS4_17SM100_MMA_TF32_SSISI_SI_fLi128ELi128ELNS4_4UMMA5MajorE0ELSO_0ELNSN_7ScaleInE0ELSP_0EEEEEENS4_6LayoutINS5_IJSB_SB_SB_EEENS5_IJNSA_ILi0EEESU_SU_EEEEENS5_IJNS4_10UnderscoreESX_SX_EEEEENS4_23SM90_TMA_LOAD_MULTICASTENS4_14ComposedLayoutINS4_7SwizzleILi3ELi4ELi3EEENS4_18smem_ptr_flag_bitsILi32EEENSS_INS5_IJNSA_ILi8EEESG_EEENS5_IJSG_SB_EEEEEEEvNS4_8identityENS4_13SM90_TMA_LOADES1A_vS1B_EENS_8epilogue10collective18CollectiveEpilogueINS1E_23Sm100TmaWarpSpecializedILi4ELi2ELi16ELb1ELb0EEEJSH_NS5_IJNSS_ISF_SB_EENSS_INSA_ILi16EEESB_EEEEESI_SJ_SI_SJ_NS1E_6fusion15FusionCallbacksIS1I_NS1N_17LinearCombinationISI_fSI_fLNS_15FloatRoundStyleE2EEESH_S1M_JEEENS4_5SM1004TMEM4LOAD26SM100_TMEM_LOAD_32dp32b16xES1C_NS11_INS12_ILi2ELi4ELi3EEES15_NSS_INS5_IJS16_S1K_EEENS5_IJS1K_SB_EEEEEEENS4_39AutoVectorizingCopyWithAssumedAlignmentILi128EEENS4_14SM90_TMA_STOREES21_S23_S23_EEEvvEEEEvNT_6ParamsE)
        /*0038*/ 	.word	0x00000000


	//----- nvinfo : EIATTR_MIN_STACK_SIZE
	.align		4
.L_27:
        /*003c*/ 	.byte	0x04, 0x12
        /*003e*/ 	.short	(.L_29 - .L_28)
	.align		4
.L_28:
        /*0040*/ 	.word	index@(_ZN7cutlass13device_kernelINS_4gemm6kernel13GemmUniversalIN4cute5tupleIJiiiiEEENS1_10collective13CollectiveMmaINS1_35MainloopSm100TmaUmmaWarpSpecializedILi6ELi2ELi4ENS5_IJNS4_1CILi1EEENSA_ILi2EEESB_EEEEENS5_IJNSA_ILi128EEESF_NSA_ILi32EEEEEENS_10tfloat32_tENS5_IJlSB_lEEESI_SJ_NS4_8TiledMMAINS4_8MMA_AtomIJNS4_17SM100_MMA_TF32_SSISI_SI_fLi128ELi128ELNS4_4UMMA5MajorE0ELSO_0ELNSN_7ScaleInE0ELSP_0EEEEEENS4_6LayoutINS5_IJSB_SB_SB_EEENS5_IJNSA_ILi0EEESU_SU_EEEEENS5_IJNS4_10UnderscoreESX_SX_EEEEENS4_23SM90_TMA_LOAD_MULTICASTENS4_14ComposedLayoutINS4_7SwizzleILi3ELi4ELi3EEENS4_18smem_ptr_flag_bitsILi32EEENSS_INS5_IJNSA_ILi8EEESG_EEENS5_IJSG_SB_EEEEEEEvNS4_8identityENS4_13SM90_TMA_LOADES1A_vS1B_EENS_8epilogue10collective18CollectiveEpilogueINS1E_23Sm100TmaWarpSpecializedILi4ELi2ELi16ELb1ELb0EEEJSH_NS5_IJNSS_ISF_SB_EENSS_INSA_ILi16EEESB_EEEEESI_SJ_SI_SJ_NS1E_6fusion15FusionCallbacksIS1I_NS1N_17LinearCombinationISI_fSI_fLNS_15FloatRoundStyleE2EEESH_S1M_JEEENS4_5SM1004TMEM4LOAD26SM100_TMEM_LOAD_32dp32b16xES1C_NS11_INS12_ILi2ELi4ELi3EEES15_NSS_INS5_IJS16_S1K_EEENS5_IJS1K_SB_EEEEEEENS4_39AutoVectorizingCopyWithAssumedAlignmentILi128EEENS4_14SM90_TMA_STOREES21_S23_S23_EEEvvEEEEvNT_6ParamsE)
        /*0044*/ 	.word	0x00000000
.L_29:


//--------------------- .nv.compat                --------------------------
	.section	.nv.compat,"",@"SHT_CUDA_COMPAT_INFO"
	.align	4
        /*0000*/ 	.byte	0x02, 0x09, 0x01, 0x00, 0x02, 0x02, 0x02, 0x00, 0x02, 0x05, 0x05, 0x00, 0x03, 0x07, 0x01, 0x01
        /*0010*/ 	.byte	0x02, 0x03, 0x01, 0x00, 0x02, 0x06, 0x01, 0x00, 0x04, 0x0b, 0x08, 0x00, 0x09, 0x00, 0x00, 0x00
        /*0020*/ 	.byte	0x00, 0x00, 0x00, 0x00


//--------------------- .nv.info._ZN7cutlass13device_kernelINS_4gemm6kernel13GemmUniversalIN4cute5tupleIJiiiiEEENS1_10collective13CollectiveMmaINS1_35MainloopSm100TmaUmmaWarpSpecializedILi6ELi2ELi4ENS5_IJNS4_1CILi1EEENSA_ILi2EEESB_EEEEENS5_IJNSA_ILi128EEESF_NSA_ILi32EEEEEENS_10tfloat32_tENS5_IJlSB_lEEESI_SJ_NS4_8TiledMMAINS4_8MMA_AtomIJNS4_17SM100_MMA_TF32_SSISI_SI_fLi128ELi128ELNS4_4UMMA5MajorE0ELSO_0ELNSN_7ScaleInE0ELSP_0EEEEEENS4_6LayoutINS5_IJSB_SB_SB_EEENS5_IJNSA_ILi0EEESU_SU_EEEEENS5_IJNS4_10UnderscoreESX_SX_EEEEENS4_23SM90_TMA_LOAD_MULTICASTENS4_14ComposedLayoutINS4_7SwizzleILi3ELi4ELi3EEENS4_18smem_ptr_flag_bitsILi32EEENSS_INS5_IJNSA_ILi8EEESG_EEENS5_IJSG_SB_EEEEEEEvNS4_8identityENS4_13SM90_TMA_LOADES1A_vS1B_EENS_8epilogue10collective18CollectiveEpilogueINS1E_23Sm100TmaWarpSpecializedILi4ELi2ELi16ELb1ELb0EEEJSH_NS5_IJNSS_ISF_SB_EENSS_INSA_ILi16EEESB_EEEEESI_SJ_SI_SJ_NS1E_6fusion15FusionCallbacksIS1I_NS1N_17LinearCombinationISI_fSI_fLNS_15FloatRoundStyleE2EEESH_S1M_JEEENS4_5SM1004TMEM4LOAD26SM100_TMEM_LOAD_32dp32b16xES1C_NS11_INS12_ILi2ELi4ELi3EEES15_NSS_INS5_IJS16_S1K_EEENS5_IJS1K_SB_EEEEEEENS4_39AutoVectorizingCopyWithAssumedAlignmentILi128EEENS4_14SM90_TMA_STOREES21_S23_S23_EEEvvEEEEvNT_6ParamsE --------------------------
	.section	.nv.info._ZN7cutlass13device_kernelINS_4gemm6kernel13GemmUniversalIN4cute5tupleIJiiiiEEENS1_10collective13CollectiveMmaINS1_35MainloopSm100TmaUmmaWarpSpecializedILi6ELi2ELi4ENS5_IJNS4_1CILi1EEENSA_ILi2EEESB_EEEEENS5_IJNSA_ILi128EEESF_NSA_ILi32EEEEEENS_10tfloat32_tENS5_IJlSB_lEEESI_SJ_NS4_8TiledMMAINS4_8MMA_AtomIJNS4_17SM100_MMA_TF32_SSISI_SI_fLi128ELi128ELNS4_4UMMA5MajorE0ELSO_0ELNSN_7ScaleInE0ELSP_0EEEEEENS4_6LayoutINS5_IJSB_SB_SB_EEENS5_IJNSA_ILi0EEESU_SU_EEEEENS5_IJNS4_10UnderscoreESX_SX_EEEEENS4_23SM90_TMA_LOAD_MULTICASTENS4_14ComposedLayoutINS4_7SwizzleILi3ELi4ELi3EEENS4_18smem_ptr_flag_bitsILi32EEENSS_INS5_IJNSA_ILi8EEESG_EEENS5_IJSG_SB_EEEEEEEvNS4_8identityENS4_13SM90_TMA_LOADES1A_vS1B_EENS_8epilogue10collective18CollectiveEpilogueINS1E_23Sm100TmaWarpSpecializedILi4ELi2ELi16ELb1ELb0EEEJSH_NS5_IJNSS_ISF_SB_EENSS_INSA_ILi16EEESB_EEEEESI_SJ_SI_SJ_NS1E_6fusion15FusionCallbacksIS1I_NS1N_17LinearCombinationISI_fSI_fLNS_15FloatRoundStyleE2EEESH_S1M_JEEENS4_5SM1004TMEM4LOAD26SM100_TMEM_LOAD_32dp32b16xES1C_NS11_INS12_ILi2ELi4ELi3EEES15_NSS_INS5_IJS16_S1K_EEENS5_IJS1K_SB_EEEEEEENS4_39AutoVectorizingCopyWithAssumedAlignmentILi128EEENS4_14SM90_TMA_STOREES21_S23_S23_EEEvvEEEEvNT_6ParamsE,"",@"SHT_CUDA_INFO"
	.sectionflags	@""
	.align	4


	//----- nvinfo : EIATTR_CUDA_API_VERSION
	.align		4
        /*0000*/ 	.byte	0x04, 0x37
        /*0002*/ 	.short	(.L_31 - .L_30)
.L_30:
        /*0004*/ 	.word	0x00000082


	//----- nvinfo : EIATTR_KPARAM_INFO
	.align		4
.L_31:
        /*0008*/ 	.byte	0x04, 0x17
        /*000a*/ 	.short	(.L_33 - .L_32)
.L_32:
        /*000c*/ 	.word	0x00000000
        /*0010*/ 	.short	0x0000
        /*0012*/ 	.short	0x0000
        /*0014*/ 	.byte	0x00, 0xf0, 0x01, 0x20


	//----- nvinfo : EIATTR_AT_ENTRY_FRAGMENTS
	.align		4
.L_33:
        /*0018*/ 	.byte	0x04, 0x4f
        /*001a*/ 	.short	(.L_35 - .L_34)


	//   ....[0]....
.L_34:
        /*001c*/ 	.word	0x00000006


	//----- nvinfo : EIATTR_RESERVED_SMEM_USED
	.align		4
.L_35:
        /*0020*/ 	.byte	0x01, 0x41
	.zero		2


	//----- nvinfo : EIATTR_SPARSE_MMA_MASK
	.align		4
        /*0024*/ 	.byte	0x03, 0x50
        /*0026*/ 	.short	0x0000


	//----- nvinfo : EIATTR_TCGEN05_1CTA_USED
	.align		4
        /*0028*/ 	.byte	0x01, 0x51
	.zero		2


	//----- nvinfo : EIATTR_MAXREG_COUNT
	.align		4
        /*002c*/ 	.byte	0x03, 0x1b
        /*002e*/ 	.short	0x00ff


	//----- nvinfo : EIATTR_NUM_BARRIERS
	.align		4
        /*0030*/ 	.byte	0x02, 0x4c
        /*0032*/ 	.byte	0x07
	.zero		1


	//----- nvinfo : EIATTR_EXTERNS
	.align		4
        /*0034*/ 	.byte	0x04, 0x0f
        /*0036*/ 	.short	(.L_37 - .L_36)


	//   ....[0]....
	.align		4
.L_36:
        /*0038*/ 	.word	index@(__assertfail)


	//----- nvinfo : EIATTR_MERCURY_ISA_VERSION
	.align		4
.L_37:
        /*003c*/ 	.byte	0x03, 0x5f
        /*003e*/ 	.short	0x0101


	//----- nvinfo : EIATTR_INT_WARP_WIDE_INSTR_OFFSETS
	.align		4
        /*0040*/ 	.byte	0x04, 0x31
        /*0042*/ 	.short	(.L_39 - .L_38)


	//   ....[0]....
.L_38:
        /*0044*/ 	.word	0x00003e00


	//   ....[1]....
        /*0048*/ 	.word	0x00003e30


	//   ....[2]....
        /*004c*/ 	.word	0x00003e50


	//   ....[3]....
        /*0050*/ 	.word	0x00004980


	//   ....[4]....
        /*0054*/ 	.word	0x000049e0


	//   ....[5]....
        /*0058*/ 	.word	0x00004ad0


	//   ....[6]....
        /*005c*/ 	.word	0x00004b40


	//   ....[7]....
        /*0060*/ 	.word	0x00004c30


	//   ....[8]....
        /*0064*/ 	.word	0x00004ca0


	//   ....[9]....
        /*0068*/ 	.word	0x00004da0


	//   ....[10]....
        /*006c*/ 	.word	0x00004e10


	//   ....[11]....
        /*0070*/ 	.word	0x00004f20


	//   ....[12]....
        /*0074*/ 	.word	0x00004fa0


	//   ....[13]....
        /*0078*/ 	.word	0x000050a0


	//   ....[14]....
        /*007c*/ 	.word	0x00005120


	//   ....[15]....
        /*0080*/ 	.word	0x00005220


	//   ....[16]....
        /*0084*/ 	.word	0x000052a0


	//   ....[17]....
        /*0088*/ 	.word	0x00005390


	//   ....[18]....
        /*008c*/ 	.word	0x00005420


	//----- nvinfo : EIATTR_COOP_GROUP_MASK_REGIDS
	.align		4
.L_39:
        /*0090*/ 	.byte	0x04, 0x29
        /*0092*/ 	.short	(.L_41 - .L_40)


	//   ....[0]....
.L_40:
        /*0094*/ 	.word	0xffffffff


	//   ....[1]....
        /*0098*/ 	.word	0xffffffff


	//   ....[2]....
        /*009c*/ 	.word	0xffffffff


	//   ....[3]....
        /*00a0*/ 	.word	0xffffffff


	//   ....[4]....
        /*00a4*/ 	.word	0xffffffff


	//   ....[5]....
        /*00a8*/ 	.word	0xffffffff


	//   ....[6]....
        /*00ac*/ 	.word	0xffffffff


	//   ....[7]....
        /*00b0*/ 	.word	0xffffffff


	//   ....[8]....
        /*00b4*/ 	.word	0xffffffff


	//   ....[9]....
        /*00b8*/ 	.word	0xffffffff


	//   ....[10]....
        /*00bc*/ 	.word	0xffffffff


	//   ....[11]....
        /*00c0*/ 	.word	0xffffffff


	//   ....[12]....
        /*00c4*/ 	.word	0xffffffff


	//   ....[13]....
        /*00c8*/ 	.word	0xffffffff


	//----- nvinfo : EIATTR_COOP_GROUP_INSTR_OFFSETS
	.align		4
.L_41:
        /*00cc*/ 	.byte	0x04, 0x28
        /*00ce*/ 	.short	(.L_43 - .L_42)


	//   ....[0]....
.L_42:
        /*00d0*/ 	.word	0x00000080


	//   ....[1]....
        /*00d4*/ 	.word	0x000004f0


	//   ....[2]....
        /*00d8*/ 	.word	0x000006e0


	//   ....[3]....
        /*00dc*/ 	.word	0x00000880


	//   ....[4]....
        /*00e0*/ 	.word	0x00000980


	//   ....[5]....
        /*00e4*/ 	.word	0x00000af0


	//   ....[6]....
        /*00e8*/ 	.word	0x00000c90


	//   ....[7]....
        /*00ec*/ 	.word	0x00000e40


	//   ....[8]....
        /*00f0*/ 	.word	0x00002070


	//   ....[9]....
        /*00f4*/ 	.word	0x00003050


	//   ....[10]....
        /*00f8*/ 	.word	0x00003260


	//   ....[11]....
        /*00fc*/ 	.word	0x00003290


	//   ....[12]....
        /*0100*/ 	.word	0x00003ce0


	//   ....[13]....
        /*0104*/ 	.word	0x00003f10


	//----- nvinfo : EIATTR_VRC_CTA_INIT_COUNT
	.align		4
.L_43:
        /*0108*/ 	.byte	0x02, 0x4a
        /*010a*/ 	.byte	0x80
	.zero		1


	//----- nvinfo : EIATTR_SYSCALL_OFFSETS
	.align		4
        /*010c*/ 	.byte	0x04, 0x46
        /*010e*/ 	.short	(.L_45 - .L_44)


	//   ....[0]....
.L_44:
        /*0110*/ 	.word	0x000060c0


	//   ....[1]....
        /*0114*/ 	.word	0x000061b0


	//   ....[2]....
        /*0118*/ 	.word	0x00006970


	//   ....[3]....
        /*011c*/ 	.word	0x000072f0


	//   ....[4]....
        /*0120*/ 	.word	0x00007c40


	//   ....[5]....
        /*0124*/ 	.word	0x000085e0


	//   ....[6]....
        /*0128*/ 	.word	0x00008f80


	//   ....[7]....
        /*012c*/ 	.word	0x00009950


	//   ....[8]....
        /*0130*/ 	.word	0x0000a2f0


	//   ....[9]....
        /*0134*/ 	.word	0x0000ac40


	//----- nvinfo : EIATTR_MBARRIER_INSTR_OFFSETS
	.align		4
.L_45:
        /*0138*/ 	.byte	0x04, 0x39
        /*013a*/ 	.short	(.L_47 - .L_46)


	//   ....[0]....
.L_46:
        /*013c*/ 	.word	0x00000610
        /*0140*/ 	.word	0x000000ff
        /*0144*/ 	.word	0x00000000
        /*0148*/ 	.short	0x0100
        /*014a*/ 	.byte	0x04
	.zero		1


	//   ....[1]....
        /*014c*/ 	.word	0x00000620
        /*0150*/ 	.word	0x000000ff
        /*0154*/ 	.word	0x00000030
        /*0158*/ 	.short	0x0100
        /*015a*/ 	.byte	0x04
	.zero		1


	//   ....[2]....
        /*015c*/ 	.word	0x00000630
        /*0160*/ 	.word	0x000000ff
        /*0164*/ 	.word	0x00000008
        /*0168*/ 	.short	0x0100
        /*016a*/ 	.byte	0x04
	.zero		1


	//   ....[3]....
        /*016c*/ 	.word	0x00000640
        /*0170*/ 	.word	0x000000ff
        /*0174*/ 	.word	0x00000038
        /*0178*/ 	.short	0x0100
        /*017a*/ 	.byte	0x04
	.zero		1


	//   ....[4]....
        /*017c*/ 	.word	0x00000650
        /*0180*/ 	.word	0x000000ff
        /*0184*/ 	.word	0x00000010
        /*0188*/ 	.short	0x0100
        /*018a*/ 	.byte	0x04
	.zero		1


	//   ....[5]....
        /*018c*/ 	.word	0x00000660
        /*0190*/ 	.word	0x000000ff
        /*0194*/ 	.word	0x00000040
        /*0198*/ 	.short	0x0100
        /*019a*/ 	.byte	0x04
	.zero		1


	//   ....[6]....
        /*019c*/ 	.word	0x00000670
        /*01a0*/ 	.word	0x000000ff
        /*01a4*/ 	.word	0x00000018
        /*01a8*/ 	.short	0x0100
        /*01aa*/ 	.byte	0x04
	.zero		1


	//   ....[7]....
        /*01ac*/ 	.word	0x00000680
        /*01b0*/ 	.word	0x000000ff
        /*01b4*/ 	.word	0x00000048
        /*01b8*/ 	.short	0x0100
        /*01ba*/ 	.byte	0x04
	.zero		1


	//   ....[8]....
        /*01bc*/ 	.word	0x00000690
        /*01c0*/ 	.word	0x000000ff
        /*01c4*/ 	.word	0x00000020
        /*01c8*/ 	.short	0x0100
        /*01ca*/ 	.byte	0x04
	.zero		1


	//   ....[9]....
        /*01cc*/ 	.word	0x000006a0
        /*01d0*/ 	.word	0x000000ff
        /*01d4*/ 	.word	0x00000050
        /*01d8*/ 	.short	0x0100
        /*01da*/ 	.byte	0x04
	.zero		1


	//   ....[10]....
        /*01dc*/ 	.word	0x000006b0
        /*01e0*/ 	.word	0x000000ff
        /*01e4*/ 	.word	0x00000028
        /*01e8*/ 	.short	0x0100
        /*01ea*/ 	.byte	0x04
	.zero		1


	//   ....[11]....
        /*01ec*/ 	.word	0x000006c0
        /*01f0*/ 	.word	0x000000ff
        /*01f4*/ 	.word	0x00000058
        /*01f8*/ 	.short	0x0100
        /*01fa*/ 	.byte	0x04
	.zero		1


	//   ....[12]....
        /*01fc*/ 	.word	0x000007f0
        /*0200*/ 	.word	0x000000ff
        /*0204*/ 	.word	0x00000060
        /*0208*/ 	.short	0x0100
        /*020a*/ 	.byte	0x04
	.zero		1


	//   ....[13]....
        /*020c*/ 	.word	0x00000800
        /*0210*/ 	.word	0x000000ff
        /*0214*/ 	.word	0x00000080
        /*0218*/ 	.short	0x0100
        /*021a*/ 	.byte	0x04
	.zero		1


	//   ....[14]....
        /*021c*/ 	.word	0x00000810
        /*0220*/ 	.word	0x000000ff
        /*0224*/ 	.word	0x00000068
        /*0228*/ 	.short	0x0100
        /*022a*/ 	.byte	0x04
	.zero		1


	//   ....[15]....
        /*022c*/ 	.word	0x00000820
        /*0230*/ 	.word	0x000000ff
        /*0234*/ 	.word	0x00000088
        /*0238*/ 	.short	0x0100
        /*023a*/ 	.byte	0x04
	.zero		1


	//   ....[16]....
        /*023c*/ 	.word	0x00000830
        /*0240*/ 	.word	0x000000ff
        /*0244*/ 	.word	0x00000070
        /*0248*/ 	.short	0x0100
        /*024a*/ 	.byte	0x04
	.zero		1


	//   ....[17]....
        /*024c*/ 	.word	0x00000840
        /*0250*/ 	.word	0x000000ff
        /*0254*/ 	.word	0x00000090
        /*0258*/ 	.short	0x0100
        /*025a*/ 	.byte	0x04
	.zero		1


	//   ....[18]....
        /*025c*/ 	.word	0x00000850
        /*0260*/ 	.word	0x000000ff
        /*0264*/ 	.word	0x00000078
        /*0268*/ 	.short	0x0100
        /*026a*/ 	.byte	0x04
	.zero		1


	//   ....[19]....
        /*026c*/ 	.word	0x00000860
        /*0270*/ 	.word	0x000000ff
        /*0274*/ 	.word	0x00000098
        /*0278*/ 	.short	0x0100
        /*027a*/ 	.byte	0x04
	.zero		1


	//   ....[20]....
        /*027c*/ 	.word	0x00000950
        /*0280*/ 	.word	0x000000ff
        /*0284*/ 	.word	0x000000a0
        /*0288*/ 	.short	0x0100
        /*028a*/ 	.byte	0x06
	.zero		1


	//   ....[21]....
        /*028c*/ 	.word	0x00000960
        /*0290*/ 	.word	0x000000ff
        /*0294*/ 	.word	0x000000a8
        /*0298*/ 	.short	0x0100
        /*029a*/ 	.byte	0x06
	.zero		1


	//   ....[22]....
        /*029c*/ 	.word	0x00000aa0
        /*02a0*/ 	.word	0x000000ff
        /*02a4*/ 	.word	0x000000b0
        /*02a8*/ 	.short	0x0100
        /*02aa*/ 	.byte	0x06
	.zero		1


	//   ....[23]....
        /*02ac*/ 	.word	0x00000ab0
        /*02b0*/ 	.word	0x000000ff
        /*02b4*/ 	.word	0x000000c0
        /*02b8*/ 	.short	0x0100
        /*02ba*/ 	.byte	0x06
	.zero		1


	//   ....[24]....
        /*02bc*/ 	.word	0x00000ac0
        /*02c0*/ 	.word	0x000000ff
        /*02c4*/ 	.word	0x000000b8
        /*02c8*/ 	.short	0x0100
        /*02ca*/ 	.byte	0x06
	.zero		1


	//   ....[25]....
        /*02cc*/ 	.word	0x00000ad0
        /*02d0*/ 	.word	0x000000ff
        /*02d4*/ 	.word	0x000000c8
        /*02d8*/ 	.short	0x0100
        /*02da*/ 	.byte	0x06
	.zero		1


	//   ....[26]....
        /*02dc*/ 	.word	0x00000c00
        /*02e0*/ 	.word	0x000000ff
        /*02e4*/ 	.word	0x000000d0
        /*02e8*/ 	.short	0x0100
        /*02ea*/ 	.byte	0x04
	.zero		1


	//   ....[27]....
        /*02ec*/ 	.word	0x00000c10
        /*02f0*/ 	.word	0x000000ff
        /*02f4*/ 	.word	0x000000f0
        /*02f8*/ 	.short	0x0100
        /*02fa*/ 	.byte	0x04
	.zero		1


	//   ....[28]....
        /*02fc*/ 	.word	0x00000c20
        /*0300*/ 	.word	0x000000ff
        /*0304*/ 	.word	0x000000d8
        /*0308*/ 	.short	0x0100
        /*030a*/ 	.byte	0x04
	.zero		1


	//   ....[29]....
        /*030c*/ 	.word	0x00000c30
        /*0310*/ 	.word	0x000000ff
        /*0314*/ 	.word	0x000000f8
        /*0318*/ 	.short	0x0100
        /*031a*/ 	.byte	0x04
	.zero		1


	//   ....[30]....
        /*031c*/ 	.word	0x00000c40
        /*0320*/ 	.word	0x000000ff
        /*0324*/ 	.word	0x000000e0
        /*0328*/ 	.short	0x0100
        /*032a*/ 	.byte	0x04
	.zero		1


	//   ....[31]....
        /*032c*/ 	.word	0x00000c50
        /*0330*/ 	.word	0x000000ff
        /*0334*/ 	.word	0x00000100
        /*0338*/ 	.short	0x0100
        /*033a*/ 	.byte	0x04
	.zero		1


	//   ....[32]....
        /*033c*/ 	.word	0x00000c60
        /*0340*/ 	.word	0x000000ff
        /*0344*/ 	.word	0x000000e8
        /*0348*/ 	.short	0x0100
        /*034a*/ 	.byte	0x04
	.zero		1


	//   ....[33]....
        /*034c*/ 	.word	0x00000c70
        /*0350*/ 	.word	0x000000ff
        /*0354*/ 	.word	0x00000108
        /*0358*/ 	.short	0x0100
        /*035a*/ 	.byte	0x04
	.zero		1


	//   ....[34]....
        /*035c*/ 	.word	0x00000d60
        /*0360*/ 	.word	0x000000ff
        /*0364*/ 	.word	0x00000110
        /*0368*/ 	.short	0x0100
        /*036a*/ 	.byte	0x04
	.zero		1


	//   ....[35]....
        /*036c*/ 	.word	0x00000d70
        /*0370*/ 	.word	0x000000ff
        /*0374*/ 	.word	0x00000120
        /*0378*/ 	.short	0x0100
        /*037a*/ 	.byte	0x04
	.zero		1


	//   ....[36]....
        /*037c*/ 	.word	0x00000d80
        /*0380*/ 	.word	0x000000ff
        /*0384*/ 	.word	0x00000118
        /*0388*/ 	.short	0x0100
        /*038a*/ 	.byte	0x04
	.zero		1


	//   ....[37]....
        /*038c*/ 	.word	0x00000d90
        /*0390*/ 	.word	0x000000ff
        /*0394*/ 	.word	0x00000128
        /*0398*/ 	.short	0x0100
        /*039a*/ 	.byte	0x04
	.zero		1


	//   ....[38]....
        /*039c*/ 	.word	0x000018f0
        /*03a0*/ 	.word	0x00000000
        /*03a4*/ 	.word	0x00000120
        /*03a8*/ 	.short	0x010a
        /*03aa*/ 	.byte	0xff
	.zero		1


	//   ....[39]....
        /*03ac*/ 	.word	0x00001920
        /*03b0*/ 	.word	0x00000000
        /*03b4*/ 	.word	0x00000110
        /*03b8*/ 	.short	0x0101
        /*03ba*/ 	.byte	0xff
	.zero		1


	//   ....[40]....
        /*03bc*/ 	.word	0x000019f0
        /*03c0*/ 	.word	0x000000ff
        /*03c4*/ 	.word	0x00000030
        /*03c8*/ 	.short	0x010a
        /*03ca*/ 	.byte	0x04
	.zero		1


	//   ....[41]....
        /*03cc*/ 	.word	0x00001a70
        /*03d0*/ 	.word	0x000000ff
        /*03d4*/ 	.word	0x00000030
        /*03d8*/ 	.short	0x010a
        /*03da*/ 	.byte	0x21
	.zero		1


	//   ....[42]....
        /*03dc*/ 	.word	0x00001c10
        /*03e0*/ 	.word	0x000000ff
        /*03e4*/ 	.word	0x00000030
        /*03e8*/ 	.short	0x010a
        /*03ea*/ 	.byte	0x08
	.zero		1


	//   ....[43]....
        /*03ec*/ 	.word	0x00001d20
        /*03f0*/ 	.word	0x000000ff
        /*03f4*/ 	.word	0x000000a8
        /*03f8*/ 	.short	0x0101
        /*03fa*/ 	.byte	0x06
	.zero		1


	//   ....[44]....
        /*03fc*/ 	.word	0x00001d40
        /*0400*/ 	.word	0x000000ff
        /*0404*/ 	.word	0x00000030
        /*0408*/ 	.short	0x010a
        /*040a*/ 	.byte	0x04
	.zero		1


	//   ....[45]....
        /*040c*/ 	.word	0x00001dc0
        /*0410*/ 	.word	0x000000ff
        /*0414*/ 	.word	0x00000030
        /*0418*/ 	.short	0x010a
        /*041a*/ 	.byte	0x11
	.zero		1


	//   ....[46]....
        /*041c*/ 	.word	0x00001f60
        /*0420*/ 	.word	0x000000ff
        /*0424*/ 	.word	0x00000030
        /*0428*/ 	.short	0x010a
        /*042a*/ 	.byte	0x07
	.zero		1


	//   ....[47]....
        /*042c*/ 	.word	0x000020a0
        /*0430*/ 	.word	0x00000003
        /*0434*/ 	.word	0x000000b0
        /*0438*/ 	.short	0x010a
        /*043a*/ 	.byte	0xff
	.zero		1


	//   ....[48]....
        /*043c*/ 	.word	0x000021f0
        /*0440*/ 	.word	0x00000000
        /*0444*/ 	.word	0x00000000
        /*0448*/ 	.short	0x0101
        /*044a*/ 	.byte	0xff
	.zero		1


	//   ....[49]....
        /*044c*/ 	.word	0x000027b0
        /*0450*/ 	.word	0x000000ff
        /*0454*/ 	.word	0x00000000
        /*0458*/ 	.short	0x010a
        /*045a*/ 	.byte	0x04
	.zero		1


	//   ....[50]....
        /*045c*/ 	.word	0x00002840
        /*0460*/ 	.word	0x000000ff
        /*0464*/ 	.word	0x00000000
        /*0468*/ 	.short	0x010a
        /*046a*/ 	.byte	0x05
	.zero		1


	//   ....[51]....
        /*046c*/ 	.word	0x000028d0
        /*0470*/ 	.word	0x000000ff
        /*0474*/ 	.word	0x00000000
        /*0478*/ 	.short	0x010a
        /*047a*/ 	.byte	0x05
	.zero		1


	//   ....[52]....
        /*047c*/ 	.word	0x00002960
        /*0480*/ 	.word	0x000000ff
        /*0484*/ 	.word	0x00000000
        /*0488*/ 	.short	0x010a
        /*048a*/ 	.byte	0x05
	.zero		1


	//   ....[53]....
        /*048c*/ 	.word	0x000029f0
        /*0490*/ 	.word	0x000000ff
        /*0494*/ 	.word	0x00000000
        /*0498*/ 	.short	0x010a
        /*049a*/ 	.byte	0x05
	.zero		1


	//   ....[54]....
        /*049c*/ 	.word	0x00002a90
        /*04a0*/ 	.word	0x00000000
        /*04a4*/ 	.word	0x00000000
        /*04a8*/ 	.short	0x010a
        /*04aa*/ 	.byte	0xff
	.zero		1


	//   ....[55]....
        /*04ac*/ 	.word	0x00002bb0
        /*04b0*/ 	.word	0x00000002
        /*04b4*/ 	.word	0x00000110
        /*04b8*/ 	.short	0x010a
        /*04ba*/ 	.byte	0xff
	.zero		1


	//   ....[56]....
        /*04bc*/ 	.word	0x00002c20
        /*04c0*/ 	.word	0x00000002
        /*04c4*/ 	.word	0x00000000
        /*04c8*/ 	.short	0x0101
        /*04ca*/ 	.byte	0xff
	.zero		1


	//   ....[57]....
        /*04cc*/ 	.word	0x00002c40
        /*04d0*/ 	.word	0x000000ff
        /*04d4*/ 	.word	0x000000c0
        /*04d8*/ 	.short	0x010a
        /*04da*/ 	.byte	0x04
	.zero		1


	//   ....[58]....
        /*04dc*/ 	.word	0x00002d60
        /*04e0*/ 	.word	0x00000002
        /*04e4*/ 	.word	0x000000b0
        /*04e8*/ 	.short	0x010a
        /*04ea*/ 	.byte	0xff
	.zero		1


	//   ....[59]....
        /*04ec*/ 	.word	0x00002e60
        /*04f0*/ 	.word	0x00000002
        /*04f4*/ 	.word	0x00000000
        /*04f8*/ 	.short	0x0101
        /*04fa*/ 	.byte	0xff
	.zero		1


	//   ....[60]....
        /*04fc*/ 	.word	0x00002ef0
        /*0500*/ 	.word	0x000000ff
        /*0504*/ 	.word	0x000000c0
        /*0508*/ 	.short	0x0106
        /*050a*/ 	.byte	0x04
	.zero		1


	//   ....[61]....
        /*050c*/ 	.word	0x00002f10
        /*0510*/ 	.word	0x000000ff
        /*0514*/ 	.word	0x000000c0
        /*0518*/ 	.short	0x010a
        /*051a*/ 	.byte	0x04
	.zero		1


	//   ....[62]....
        /*051c*/ 	.word	0x00002fa0
        /*0520*/ 	.word	0x000000ff
        /*0524*/ 	.word	0x000000c0
        /*0528*/ 	.short	0x0106
        /*052a*/ 	.byte	0x07
	.zero		1


	//   ....[63]....
        /*052c*/ 	.word	0x00002fe0
        /*0530*/ 	.word	0x00000000
        /*0534*/ 	.word	0x000000c0
        /*0538*/ 	.short	0x010a
        /*053a*/ 	.byte	0xff
	.zero		1


	//   ....[64]....
        /*053c*/ 	.word	0x00003530
        /*0540*/ 	.word	0x00000000
        /*0544*/ 	.word	0x000000b0
        /*0548*/ 	.short	0x010a
        /*054a*/ 	.byte	0xff
	.zero		1


	//   ....[65]....
        /*054c*/ 	.word	0x00003640
        /*0550*/ 	.word	0x00000003
        /*0554*/ 	.word	0x00000000
        /*0558*/ 	.short	0x0101
        /*055a*/ 	.byte	0xff
	.zero		1


	//   ....[66]....
        /*055c*/ 	.word	0x00003650
        /*0560*/ 	.word	0x000000ff
        /*0564*/ 	.word	0x00000000
        /*0568*/ 	.short	0x010a
        /*056a*/ 	.byte	0x04
	.zero		1


	//   ....[67]....
        /*056c*/ 	.word	0x00003670
        /*0570*/ 	.word	0x000000ff
        /*0574*/ 	.word	0x000000f0
        /*0578*/ 	.short	0x010a
        /*057a*/ 	.byte	0x1e
	.zero		1


	//   ....[68]....
        /*057c*/ 	.word	0x00003740
        /*0580*/ 	.word	0x000000ff
        /*0584*/ 	.word	0x00000000
        /*0588*/ 	.short	0x010a
        /*058a*/ 	.byte	0x05
	.zero		1


	//   ....[69]....
        /*058c*/ 	.word	0x00003880
        /*0590*/ 	.word	0x000000ff
        /*0594*/ 	.word	0x00000000
        /*0598*/ 	.short	0x010a
        /*059a*/ 	.byte	0x04
	.zero		1


	//   ....[70]....
        /*059c*/ 	.word	0x00003b10
        /*05a0*/ 	.word	0x000000ff
        /*05a4*/ 	.word	0x00000000
        /*05a8*/ 	.short	0x010a
        /*05aa*/ 	.byte	0x04
	.zero		1


	//   ....[71]....
        /*05ac*/ 	.word	0x00003ba0
        /*05b0*/ 	.word	0x000000ff
        /*05b4*/ 	.word	0x00000000
        /*05b8*/ 	.short	0x010a
        /*05ba*/ 	.byte	0x05
	.zero		1


	//   ....[72]....
        /*05bc*/ 	.word	0x00003c30
        /*05c0*/ 	.word	0x000000ff
        /*05c4*/ 	.word	0x00000000
        /*05c8*/ 	.short	0x010a
        /*05ca*/ 	.byte	0x05
	.zero		1


	//   ....[73]....
        /*05cc*/ 	.word	0x00003cc0
        /*05d0*/ 	.word	0x000000ff
        /*05d4*/ 	.word	0x00000000
        /*05d8*/ 	.short	0x010a
        /*05da*/ 	.byte	0x04
	.zero		1


	//   ....[74]....
        /*05dc*/ 	.word	0x00004170
        /*05e0*/ 	.word	0x0000000c
        /*05e4*/ 	.word	0x000000b0
        /*05e8*/ 	.short	0x010a
        /*05ea*/ 	.byte	0xff
	.zero		1


	//   ....[75]....
        /*05ec*/ 	.word	0x000042e0
        /*05f0*/ 	.word	0x00000000
        /*05f4*/ 	.word	0x00000000
        /*05f8*/ 	.short	0x0101
        /*05fa*/ 	.byte	0xff
	.zero		1


	//   ....[76]....
        /*05fc*/ 	.word	0x00004780
        /*0600*/ 	.word	0x000000ff
        /*0604*/ 	.word	0x000000a8
        /*0608*/ 	.short	0x010a
        /*060a*/ 	.byte	0x15
	.zero		1


	//   ....[77]....
        /*060c*/ 	.word	0x00004900
        /*0610*/ 	.word	0x000000ff
        /*0614*/ 	.word	0x00000080
        /*0618*/ 	.short	0x010a
        /*061a*/ 	.byte	0x15
	.zero		1


	//   ....[78]....
        /*061c*/ 	.word	0x00004a80
        /*0620*/ 	.word	0x000000ff
        /*0624*/ 	.word	0x00000060
        /*0628*/ 	.short	0x010b
        /*062a*/ 	.byte	0x15
	.zero		1


	//   ....[79]....
        /*062c*/ 	.word	0x00004a90
        /*0630*/ 	.word	0x000000ff
        /*0634*/ 	.word	0x00000000
        /*0638*/ 	.short	0x0101
        /*063a*/ 	.byte	0x06
	.zero		1


	//   ....[80]....
        /*063c*/ 	.word	0x00004aa0
        /*0640*/ 	.word	0x000000ff
        /*0644*/ 	.word	0x00000088
        /*0648*/ 	.short	0x010a
        /*064a*/ 	.byte	0x15
	.zero		1


	//   ....[81]....
        /*064c*/ 	.word	0x00004be0
        /*0650*/ 	.word	0x000000ff
        /*0654*/ 	.word	0x00000068
        /*0658*/ 	.short	0x010b
        /*065a*/ 	.byte	0x15
	.zero		1


	//   ....[82]....
        /*065c*/ 	.word	0x00004bf0
        /*0660*/ 	.word	0x000000ff
        /*0664*/ 	.word	0x00000000
        /*0668*/ 	.short	0x0101
        /*066a*/ 	.byte	0x07
	.zero		1


	//   ....[83]....
        /*066c*/ 	.word	0x00004c00
        /*0670*/ 	.word	0x000000ff
        /*0674*/ 	.word	0x00000090
        /*0678*/ 	.short	0x010a
        /*067a*/ 	.byte	0x15
	.zero		1


	//   ....[84]....
        /*067c*/ 	.word	0x00004d50
        /*0680*/ 	.word	0x000000ff
        /*0684*/ 	.word	0x00000070
        /*0688*/ 	.short	0x010b
        /*068a*/ 	.byte	0x15
	.zero		1


	//   ....[85]....
        /*068c*/ 	.word	0x00004d60
        /*0690*/ 	.word	0x000000ff
        /*0694*/ 	.word	0x00000000
        /*0698*/ 	.short	0x0101
        /*069a*/ 	.byte	0x1d
	.zero		1


	//   ....[86]....
        /*069c*/ 	.word	0x00004d70
        /*06a0*/ 	.word	0x000000ff
        /*06a4*/ 	.word	0x00000098
        /*06a8*/ 	.short	0x010a
        /*06aa*/ 	.byte	0x15
	.zero		1


	//   ....[87]....
        /*06ac*/ 	.word	0x00004ed0
        /*06b0*/ 	.word	0x000000ff
        /*06b4*/ 	.word	0x00000078
        /*06b8*/ 	.short	0x010b
        /*06ba*/ 	.byte	0x15
	.zero		1


	//   ....[88]....
        /*06bc*/ 	.word	0x00004ee0
        /*06c0*/ 	.word	0x000000ff
        /*06c4*/ 	.word	0x00000000
        /*06c8*/ 	.short	0x0101
        /*06ca*/ 	.byte	0x18
	.zero		1


	//   ....[89]....
        /*06cc*/ 	.word	0x00004ef0
        /*06d0*/ 	.word	0x000000ff
        /*06d4*/ 	.word	0x00000080
        /*06d8*/ 	.short	0x010a
        /*06da*/ 	.byte	0x15
	.zero		1


	//   ....[90]....
        /*06dc*/ 	.word	0x00005050
        /*06e0*/ 	.word	0x000000ff
        /*06e4*/ 	.word	0x00000060
        /*06e8*/ 	.short	0x010b
        /*06ea*/ 	.byte	0x15
	.zero		1


	//   ....[91]....
        /*06ec*/ 	.word	0x00005060
        /*06f0*/ 	.word	0x000000ff
        /*06f4*/ 	.word	0x00000000
        /*06f8*/ 	.short	0x0101
        /*06fa*/ 	.byte	0x06
	.zero		1


	//   ....[92]....
        /*06fc*/ 	.word	0x00005070
        /*0700*/ 	.word	0x000000ff
        /*0704*/ 	.word	0x00000088
        /*0708*/ 	.short	0x010a
        /*070a*/ 	.byte	0x15
	.zero		1


	//   ....[93]....
        /*070c*/ 	.word	0x000051d0
        /*0710*/ 	.word	0x000000ff
        /*0714*/ 	.word	0x00000068
        /*0718*/ 	.short	0x010b
        /*071a*/ 	.byte	0x15
	.zero		1


	//   ....[94]....
        /*071c*/ 	.word	0x000051e0
        /*0720*/ 	.word	0x000000ff
        /*0724*/ 	.word	0x00000000
        /*0728*/ 	.short	0x0101
        /*072a*/ 	.byte	0x07
	.zero		1


	//   ....[95]....
        /*072c*/ 	.word	0x000051f0
        /*0730*/ 	.word	0x000000ff
        /*0734*/ 	.word	0x00000090
        /*0738*/ 	.short	0x010a
        /*073a*/ 	.byte	0x15
	.zero		1


	//   ....[96]....
        /*073c*/ 	.word	0x00005340
        /*0740*/ 	.word	0x000000ff
        /*0744*/ 	.word	0x00000070
        /*0748*/ 	.short	0x010b
        /*074a*/ 	.byte	0x15
	.zero		1


	//   ....[97]....
        /*074c*/ 	.word	0x00005350
        /*0750*/ 	.word	0x000000ff
        /*0754*/ 	.word	0x00000000
        /*0758*/ 	.short	0x0101
        /*075a*/ 	.byte	0x1d
	.zero		1


	//   ....[98]....
        /*075c*/ 	.word	0x00005360
        /*0760*/ 	.word	0x000000ff
        /*0764*/ 	.word	0x00000098
        /*0768*/ 	.short	0x010a
        /*076a*/ 	.byte	0x15
	.zero		1


	//   ....[99]....
        /*076c*/ 	.word	0x00005550
        /*0770*/ 	.word	0x000000ff
        /*0774*/ 	.word	0x00000078
        /*0778*/ 	.short	0x010b
        /*077a*/ 	.byte	0x15
	.zero		1


	//   ....[100]....
        /*077c*/ 	.word	0x00005560
        /*0780*/ 	.word	0x000000ff
        /*0784*/ 	.word	0x00000000
        /*0788*/ 	.short	0x0101
        /*078a*/ 	.byte	0x18
	.zero		1


	//   ....[101]....
        /*078c*/ 	.word	0x00005580
        /*0790*/ 	.word	0x000000ff
        /*0794*/ 	.word	0x00000080
        /*0798*/ 	.short	0x010a
        /*079a*/ 	.byte	0x15
	.zero		1


	//   ....[102]....
        /*079c*/ 	.word	0x000055a0
        /*07a0*/ 	.word	0x000000ff
        /*07a4*/ 	.word	0x00000088
        /*07a8*/ 	.short	0x010a
        /*07aa*/ 	.byte	0x15
	.zero		1


	//   ....[103]....
        /*07ac*/ 	.word	0x000055c0
        /*07b0*/ 	.word	0x000000ff
        /*07b4*/ 	.word	0x00000090
        /*07b8*/ 	.short	0x010a
        /*07ba*/ 	.byte	0x15
	.zero		1


	//   ....[104]....
        /*07bc*/ 	.word	0x00005610
        /*07c0*/ 	.word	0x00000002
        /*07c4*/ 	.word	0x00000098
        /*07c8*/ 	.short	0x010a
        /*07ca*/ 	.byte	0xff
	.zero		1


	//   ....[105]....
        /*07cc*/ 	.word	0x00005930
        /*07d0*/ 	.word	0x00000000
        /*07d4*/ 	.word	0x000000b0
        /*07d8*/ 	.short	0x010a
        /*07da*/ 	.byte	0xff
	.zero		1


	//   ....[106]....
        /*07dc*/ 	.word	0x00005a00
        /*07e0*/ 	.word	0x00000000
        /*07e4*/ 	.word	0x00000000
        /*07e8*/ 	.short	0x0101
        /*07ea*/ 	.byte	0xff
	.zero		1


	//   ....[107]....
        /*07ec*/ 	.word	0x00006640
        /*07f0*/ 	.word	0x000000ff
        /*07f4*/ 	.word	0x00000060
        /*07f8*/ 	.short	0x010a
        /*07fa*/ 	.byte	0x2b
	.zero		1


	//   ....[108]....
        /*07fc*/ 	.word	0x00006670
        /*0800*/ 	.word	0x0000001a
        /*0804*/ 	.word	0x000000d0
        /*0808*/ 	.short	0x010a
        /*080a*/ 	.byte	0xff
	.zero		1


	//   ....[109]....
        /*080c*/ 	.word	0x00006760
        /*0810*/ 	.word	0x000000ff
        /*0814*/ 	.word	0x00000060
        /*0818*/ 	.short	0x010a
        /*081a*/ 	.byte	0x2b
	.zero		1


	//   ....[110]....
        /*081c*/ 	.word	0x00006850
        /*0820*/ 	.word	0x0000001a
        /*0824*/ 	.word	0x000000d0
        /*0828*/ 	.short	0x010a
        /*082a*/ 	.byte	0xff
	.zero		1


	//   ....[111]....
        /*082c*/ 	.word	0x00007020
        /*0830*/ 	.word	0x00000000
        /*0834*/ 	.word	0x00000000
        /*0838*/ 	.short	0x0101
        /*083a*/ 	.byte	0xff
	.zero		1


	//   ....[112]....
        /*083c*/ 	.word	0x00007030
        /*0840*/ 	.word	0x00000002
        /*0844*/ 	.word	0x00000060
        /*0848*/ 	.short	0x010a
        /*084a*/ 	.byte	0xff
	.zero		1


	//   ....[113]....
        /*084c*/ 	.word	0x00007110
        /*0850*/ 	.word	0x00000002
        /*0854*/ 	.word	0x00000060
        /*0858*/ 	.short	0x010a
        /*085a*/ 	.byte	0xff
	.zero		1


	//   ....[114]....
        /*085c*/ 	.word	0x00007970
        /*0860*/ 	.word	0x00000015
        /*0864*/ 	.word	0x00000000
        /*0868*/ 	.short	0x0101
        /*086a*/ 	.byte	0xff
	.zero		1


	//   ....[115]....
        /*086c*/ 	.word	0x00007990
        /*0870*/ 	.word	0x00000000
        /*0874*/ 	.word	0x00000060
        /*0878*/ 	.short	0x010a
        /*087a*/ 	.byte	0xff
	.zero		1


	//   ....[116]....
        /*087c*/ 	.word	0x00007a60
        /*0880*/ 	.word	0x00000000
        /*0884*/ 	.word	0x00000060
        /*0888*/ 	.short	0x010a
        /*088a*/ 	.byte	0xff
	.zero		1


	//   ....[117]....
        /*088c*/ 	.word	0x000082d0
        /*0890*/ 	.word	0x00000015
        /*0894*/ 	.word	0x00000000
        /*0898*/ 	.short	0x0101
        /*089a*/ 	.byte	0xff
	.zero		1


	//   ....[118]....
        /*089c*/ 	.word	0x000082f0
        /*08a0*/ 	.word	0x00000000
        /*08a4*/ 	.word	0x00000060
        /*08a8*/ 	.short	0x010a
        /*08aa*/ 	.byte	0xff
	.zero		1


	//   ....[119]....
        /*08ac*/ 	.word	0x000083c0
        /*08b0*/ 	.word	0x00000000
        /*08b4*/ 	.word	0x00000060
        /*08b8*/ 	.short	0x010a
        /*08ba*/ 	.byte	0xff
	.zero		1


	//   ....[120]....
        /*08bc*/ 	.word	0x00008c60
        /*08c0*/ 	.word	0x00000015
        /*08c4*/ 	.word	0x00000000
        /*08c8*/ 	.short	0x0101
        /*08ca*/ 	.byte	0xff
	.zero		1


	//   ....[121]....
        /*08cc*/ 	.word	0x00008c80
        /*08d0*/ 	.word	0x00000000
        /*08d4*/ 	.word	0x00000060
        /*08d8*/ 	.short	0x010a
        /*08da*/ 	.byte	0xff
	.zero		1


	//   ....[122]....
        /*08dc*/ 	.word	0x00008d50
        /*08e0*/ 	.word	0x00000000
        /*08e4*/ 	.word	0x00000060
        /*08e8*/ 	.short	0x010a
        /*08ea*/ 	.byte	0xff
	.zero		1


	//   ....[123]....
        /*08ec*/ 	.word	0x00009630
        /*08f0*/ 	.word	0x00000015
        /*08f4*/ 	.word	0x00000000
        /*08f8*/ 	.short	0x0101
        /*08fa*/ 	.byte	0xff
	.zero		1


	//   ....[124]....
        /*08fc*/ 	.word	0x00009650
        /*0900*/ 	.word	0x00000000
        /*0904*/ 	.word	0x00000060
        /*0908*/ 	.short	0x010a
        /*090a*/ 	.byte	0xff
	.zero		1


	//   ....[125]....
        /*090c*/ 	.word	0x00009720
        /*0910*/ 	.word	0x00000000
        /*0914*/ 	.word	0x00000060
        /*0918*/ 	.short	0x010a
        /*091a*/ 	.byte	0xff
	.zero		1


	//   ....[126]....
        /*091c*/ 	.word	0x00009fd0
        /*0920*/ 	.word	0x00000015
        /*0924*/ 	.word	0x00000000
        /*0928*/ 	.short	0x0101
        /*092a*/ 	.byte	0xff
	.zero		1


	//   ....[127]....
        /*092c*/ 	.word	0x00009ff0
        /*0930*/ 	.word	0x00000000
        /*0934*/ 	.word	0x00000060
        /*0938*/ 	.short	0x010a
        /*093a*/ 	.byte	0xff
	.zero		1


	//   ....[128]....
        /*093c*/ 	.word	0x0000a0c0
        /*0940*/ 	.word	0x00000000
        /*0944*/ 	.word	0x00000060
        /*0948*/ 	.short	0x010a
        /*094a*/ 	.byte	0xff
	.zero		1


	//   ....[129]....
        /*094c*/ 	.word	0x0000a970
        /*0950*/ 	.word	0x00000015
        /*0954*/ 	.word	0x00000000
        /*0958*/ 	.short	0x0101
        /*095a*/ 	.byte	0xff
	.zero		1


	//   ....[130]....
        /*095c*/ 	.word	0x0000a990
        /*0960*/ 	.word	0x00000000
        /*0964*/ 	.word	0x00000060
        /*0968*/ 	.short	0x010a
        /*096a*/ 	.byte	0xff
	.zero		1


	//   ....[131]....
        /*096c*/ 	.word	0x0000aa60
        /*0970*/ 	.word	0x00000000
        /*0974*/ 	.word	0x00000060
        /*0978*/ 	.short	0x010a
        /*097a*/ 	.byte	0xff
	.zero		1


	//   ....[132]....
        /*097c*/ 	.word	0x0000af30
        /*0980*/ 	.word	0x000000ff
        /*0984*/ 	.word	0x00000000
        /*0988*/ 	.short	0x0101
        /*098a*/ 	.byte	0x04
	.zero		1


	//   ....[133]....
        /*098c*/ 	.word	0x0000b320
        /*0990*/ 	.word	0x00000000
        /*0994*/ 	.word	0x00000000
        /*0998*/ 	.short	0x0101
        /*099a*/ 	.byte	0xff
	.zero		1


	//   ....[134]....
        /*099c*/ 	.word	0x0000b5d0
        /*09a0*/ 	.word	0x000000ff
        /*09a4*/ 	.word	0x00000000
        /*09a8*/ 	.short	0x0101
        /*09aa*/ 	.byte	0x04
	.zero		1


	//   ....[135]....
        /*09ac*/ 	.word	0x0000b5f0
        /*09b0*/ 	.word	0x00000000
        /*09b4*/ 	.word	0x00000120
        /*09b8*/ 	.short	0x010a
        /*09ba*/ 	.byte	0xff
	.zero		1


	//   ....[136]....
        /*09bc*/ 	.word	0x0000b650
        /*09c0*/ 	.word	0x00000000
        /*09c4*/ 	.word	0x00000030
        /*09c8*/ 	.short	0x010a
        /*09ca*/ 	.byte	0xff
	.zero		1


	//   ....[137]....
        /*09cc*/ 	.word	0x0000b6b0
        /*09d0*/ 	.word	0x00000000
        /*09d4*/ 	.word	0x00000030
        /*09d8*/ 	.short	0x010a
        /*09da*/ 	.byte	0xff
	.zero		1


	//   ....[138]....
        /*09dc*/ 	.word	0x0000b700
        /*09e0*/ 	.word	0x00000003
        /*09e4*/ 	.word	0x000000b0
        /*09e8*/ 	.short	0x010a
        /*09ea*/ 	.byte	0xff
	.zero		1


	//   ....[139]....
        /*09ec*/ 	.word	0x0000b760
        /*09f0*/ 	.word	0x00000000
        /*09f4*/ 	.word	0x00000000
        /*09f8*/ 	.short	0x010a
        /*09fa*/ 	.byte	0xff
	.zero		1


	//   ....[140]....
        /*09fc*/ 	.word	0x0000b7c0
        /*0a00*/ 	.word	0x00000000
        /*0a04*/ 	.word	0x00000000
        /*0a08*/ 	.short	0x010a
        /*0a0a*/ 	.byte	0xff
	.zero		1


	//   ....[141]....
        /*0a0c*/ 	.word	0x0000b820
        /*0a10*/ 	.word	0x00000000
        /*0a14*/ 	.word	0x00000000
        /*0a18*/ 	.short	0x010a
        /*0a1a*/ 	.byte	0xff
	.zero		1


	//   ....[142]....
        /*0a1c*/ 	.word	0x0000b880
        /*0a20*/ 	.word	0x00000000
        /*0a24*/ 	.word	0x00000000
        /*0a28*/ 	.short	0x010a
        /*0a2a*/ 	.byte	0xff
	.zero		1


	//   ....[143]....
        /*0a2c*/ 	.word	0x0000b8e0
        /*0a30*/ 	.word	0x00000000
        /*0a34*/ 	.word	0x00000000
        /*0a38*/ 	.short	0x010a
        /*0a3a*/ 	.byte	0xff
	.zero		1


	//   ....[144]....
        /*0a3c*/ 	.word	0x0000b930
        /*0a40*/ 	.word	0x00000002
        /*0a44*/ 	.word	0x00000110
        /*0a48*/ 	.short	0x010a
        /*0a4a*/ 	.byte	0xff
	.zero		1


	//   ....[145]....
        /*0a4c*/ 	.word	0x0000b990
        /*0a50*/ 	.word	0x00000002
        /*0a54*/ 	.word	0x000000c0
        /*0a58*/ 	.short	0x010a
        /*0a5a*/ 	.byte	0xff
	.zero		1


	//   ....[146]....
        /*0a5c*/ 	.word	0x0000b9e0
        /*0a60*/ 	.word	0x00000002
        /*0a64*/ 	.word	0x000000b0
        /*0a68*/ 	.short	0x010a
        /*0a6a*/ 	.byte	0xff
	.zero		1


	//   ....[147]....
        /*0a6c*/ 	.word	0x0000ba40
        /*0a70*/ 	.word	0x00000000
        /*0a74*/ 	.word	0x000000c0
        /*0a78*/ 	.short	0x010a
        /*0a7a*/ 	.byte	0xff
	.zero		1


	//   ....[148]....
        /*0a7c*/ 	.word	0x0000ba90
        /*0a80*/ 	.word	0x00000000
        /*0a84*/ 	.word	0x000000b0
        /*0a88*/ 	.short	0x010a
        /*0a8a*/ 	.byte	0xff
	.zero		1


	//   ....[149]....
        /*0a8c*/ 	.word	0x0000baf0
        /*0a90*/ 	.word	0x00000002
        /*0a94*/ 	.word	0x000000f0
        /*0a98*/ 	.short	0x010a
        /*0a9a*/ 	.byte	0xff
	.zero		1


	//   ....[150]....
        /*0a9c*/ 	.word	0x0000bb50
        /*0aa0*/ 	.word	0x00000000
        /*0aa4*/ 	.word	0x00000000
        /*0aa8*/ 	.short	0x010a
        /*0aaa*/ 	.byte	0xff
	.zero		1


	//   ....[151]....
        /*0aac*/ 	.word	0x0000bbb0
        /*0ab0*/ 	.word	0x00000000
        /*0ab4*/ 	.word	0x00000000
        /*0ab8*/ 	.short	0x010a
        /*0aba*/ 	.byte	0xff
	.zero		1


	//   ....[152]....
        /*0abc*/ 	.word	0x0000bc10
        /*0ac0*/ 	.word	0x00000000
        /*0ac4*/ 	.word	0x00000000
        /*0ac8*/ 	.short	0x010a
        /*0aca*/ 	.byte	0xff
	.zero		1


	//   ....[153]....
        /*0acc*/ 	.word	0x0000bc70
        /*0ad0*/ 	.word	0x00000000
        /*0ad4*/ 	.word	0x00000000
        /*0ad8*/ 	.short	0x010a
        /*0ada*/ 	.byte	0xff
	.zero		1


	//   ....[154]....
        /*0adc*/ 	.word	0x0000bcd0
        /*0ae0*/ 	.word	0x00000000
        /*0ae4*/ 	.word	0x00000000
        /*0ae8*/ 	.short	0x010a
        /*0aea*/ 	.byte	0xff
	.zero		1


	//   ....[155]....
        /*0aec*/ 	.word	0x0000bd20
        /*0af0*/ 	.word	0x0000000c
        /*0af4*/ 	.word	0x000000b0
        /*0af8*/ 	.short	0x010a
        /*0afa*/ 	.byte	0xff
	.zero		1


	//   ....[156]....
        /*0afc*/ 	.word	0x0000bd80
        /*0b00*/ 	.word	0x00000000
        /*0b04*/ 	.word	0x000000a8
        /*0b08*/ 	.short	0x010a
        /*0b0a*/ 	.byte	0xff
	.zero		1


	//   ....[157]....
        /*0b0c*/ 	.word	0x0000bde0
        /*0b10*/ 	.word	0x00000000
        /*0b14*/ 	.word	0x00000080
        /*0b18*/ 	.short	0x010a
        /*0b1a*/ 	.byte	0xff
	.zero		1


	//   ....[158]....
        /*0b1c*/ 	.word	0x0000be40
        /*0b20*/ 	.word	0x00000000
        /*0b24*/ 	.word	0x00000088
        /*0b28*/ 	.short	0x010a
        /*0b2a*/ 	.byte	0xff
	.zero		1


	//   ....[159]....
        /*0b2c*/ 	.word	0x0000bea0
        /*0b30*/ 	.word	0x00000000
        /*0b34*/ 	.word	0x00000090
        /*0b38*/ 	.short	0x010a
        /*0b3a*/ 	.byte	0xff
	.zero		1


	//   ....[160]....
        /*0b3c*/ 	.word	0x0000bf00
        /*0b40*/ 	.word	0x00000000
        /*0b44*/ 	.word	0x00000098
        /*0b48*/ 	.short	0x010a
        /*0b4a*/ 	.byte	0xff
	.zero		1


	//   ....[161]....
        /*0b4c*/ 	.word	0x0000bf60
        /*0b50*/ 	.word	0x00000000
        /*0b54*/ 	.word	0x00000080
        /*0b58*/ 	.short	0x010a
        /*0b5a*/ 	.byte	0xff
	.zero		1


	//   ....[162]....
        /*0b5c*/ 	.word	0x0000bfc0
        /*0b60*/ 	.word	0x00000000
        /*0b64*/ 	.word	0x00000088
        /*0b68*/ 	.short	0x010a
        /*0b6a*/ 	.byte	0xff
	.zero		1


	//   ....[163]....
        /*0b6c*/ 	.word	0x0000c020
        /*0b70*/ 	.word	0x00000000
        /*0b74*/ 	.word	0x00000090
        /*0b78*/ 	.short	0x010a
        /*0b7a*/ 	.byte	0xff
	.zero		1


	//   ....[164]....
        /*0b7c*/ 	.word	0x0000c080
        /*0b80*/ 	.word	0x00000000
        /*0b84*/ 	.word	0x00000098
        /*0b88*/ 	.short	0x010a
        /*0b8a*/ 	.byte	0xff
	.zero		1


	//   ....[165]....
        /*0b8c*/ 	.word	0x0000c0e0
        /*0b90*/ 	.word	0x00000000
        /*0b94*/ 	.word	0x00000080
        /*0b98*/ 	.short	0x010a
        /*0b9a*/ 	.byte	0xff
	.zero		1


	//   ....[166]....
        /*0b9c*/ 	.word	0x0000c140
        /*0ba0*/ 	.word	0x00000000
        /*0ba4*/ 	.word	0x00000088
        /*0ba8*/ 	.short	0x010a
        /*0baa*/ 	.byte	0xff
	.zero		1


	//   ....[167]....
        /*0bac*/ 	.word	0x0000c1a0
        /*0bb0*/ 	.word	0x00000002
        /*0bb4*/ 	.word	0x00000090
        /*0bb8*/ 	.short	0x010a
        /*0bba*/ 	.byte	0xff
	.zero		1


	//   ....[168]....
        /*0bbc*/ 	.word	0x0000c1f0
        /*0bc0*/ 	.word	0x00000000
        /*0bc4*/ 	.word	0x000000b0
        /*0bc8*/ 	.short	0x010a
        /*0bca*/ 	.byte	0xff
	.zero		1


	//   ....[169]....
        /*0bcc*/ 	.word	0x0000c250
        /*0bd0*/ 	.word	0x00000002
        /*0bd4*/ 	.word	0x00000060
        /*0bd8*/ 	.short	0x010a
        /*0bda*/ 	.byte	0xff
	.zero		1


	//   ....[170]....
        /*0bdc*/ 	.word	0x0000c2a0
        /*0be0*/ 	.word	0x0000001a
        /*0be4*/ 	.word	0x000000d0
        /*0be8*/ 	.short	0x010a
        /*0bea*/ 	.byte	0xff
	.zero		1


	//   ....[171]....
        /*0bec*/ 	.word	0x0000c2f0
        /*0bf0*/ 	.word	0x00000002
        /*0bf4*/ 	.word	0x00000060
        /*0bf8*/ 	.short	0x010a
        /*0bfa*/ 	.byte	0xff
	.zero		1


	//   ....[172]....
        /*0bfc*/ 	.word	0x0000c340
        /*0c00*/ 	.word	0x00000000
        /*0c04*/ 	.word	0x00000060
        /*0c08*/ 	.short	0x010a
        /*0c0a*/ 	.byte	0xff
	.zero		1


	//   ....[173]....
        /*0c0c*/ 	.word	0x0000c390
        /*0c10*/ 	.word	0x00000000
        /*0c14*/ 	.word	0x00000060
        /*0c18*/ 	.short	0x010a
        /*0c1a*/ 	.byte	0xff
	.zero		1


	//   ....[174]....
        /*0c1c*/ 	.word	0x0000c3e0
        /*0c20*/ 	.word	0x00000000
        /*0c24*/ 	.word	0x00000060
        /*0c28*/ 	.short	0x010a
        /*0c2a*/ 	.byte	0xff
	.zero		1


	//   ....[175]....
        /*0c2c*/ 	.word	0x0000c430
        /*0c30*/ 	.word	0x00000000
        /*0c34*/ 	.word	0x00000060
        /*0c38*/ 	.short	0x010a
        /*0c3a*/ 	.byte	0xff
	.zero		1


	//   ....[176]....
        /*0c3c*/ 	.word	0x0000c480
        /*0c40*/ 	.word	0x00000000
        /*0c44*/ 	.word	0x00000060
        /*0c48*/ 	.short	0x010a
        /*0c4a*/ 	.byte	0xff
	.zero		1


	//   ....[177]....
        /*0c4c*/ 	.word	0x0000c4d0
        /*0c50*/ 	.word	0x00000000
        /*0c54*/ 	.word	0x00000060
        /*0c58*/ 	.short	0x010a
        /*0c5a*/ 	.byte	0xff
	.zero		1


	//----- nvinfo : EIATTR_NUM_MBARRIERS
	.align		4
.L_47:
        /*0c5c*/ 	.byte	0x03, 0x38
        /*0c5e*/ 	.short	0x0026


	//----- nvinfo : EIATTR_EXIT_INSTR_OFFSETS
	.align		4
        /*0c60*/ 	.byte	0x04, 0x1c
        /*0c62*/ 	.short	(.L_49 - .L_48)


	//   ....[0]....
.L_48:
        /*0c64*/ 	.word	0x00002ac0


	//   ....[1]....
        /*0c68*/ 	.word	0x00002fb0


	//   ....[2]....
        /*0c6c*/ 	.word	0x00003010


	//   ....[3]....
        /*0c70*/ 	.word	0x00003f20


	//   ....[4]....
        /*0c74*/ 	.word	0x00005640


	//   ....[5]....
        /*0c78*/ 	.word	0x00005680


	//   ....[6]....
        /*0c7c*/ 	.word	0x0000b4c0


	//   ....[7]....
        /*0c80*/ 	.word	0x0000b540


	//   ....[8]....
        /*0c84*/ 	.word	0x0000b570


	//   ....[9]....
        /*0c88*/ 	.word	0x0000b5e0


	//----- nvinfo : EIATTR_MAX_THREADS
	.align		4
.L_49:
        /*0c8c*/ 	.byte	0x04, 0x05
        /*0c8e*/ 	.short	(.L_51 - .L_50)
.L_50:
        /*0c90*/ 	.word	0x00000100
        /*0c94*/ 	.word	0x00000001
        /*0c98*/ 	.word	0x00000001


	//----- nvinfo : EIATTR_CRS_STACK_SIZE
	.align		4
.L_51:
        /*0c9c*/ 	.byte	0x04, 0x1e
        /*0c9e*/ 	.short	(.L_53 - .L_52)
.L_52:
        /*0ca0*/ 	.word	0x00000000


	//----- nvinfo : EIATTR_CBANK_PARAM_SIZE
	.align		4
.L_53:
        /*0ca4*/ 	.byte	0x03, 0x19
        /*0ca6*/ 	.short	0x0800


	//----- nvinfo : EIATTR_PARAM_CBANK
	.align		4
        /*0ca8*/ 	.byte	0x04, 0x0a
        /*0caa*/ 	.short	(.L_55 - .L_54)
	.align		4
.L_54:
        /*0cac*/ 	.word	index@(.nv.constant0._ZN7cutlass13device_kernelINS_4gemm6kernel13GemmUniversalIN4cute5tupleIJiiiiEEENS1_10collective13CollectiveMmaINS1_35MainloopSm100TmaUmmaWarpSpecializedILi6ELi2ELi4ENS5_IJNS4_1CILi1EEENSA_ILi2EEESB_EEEEENS5_IJNSA_ILi128EEESF_NSA_ILi32EEEEEENS_10tfloat32_tENS5_IJlSB_lEEESI_SJ_NS4_8TiledMMAINS4_8MMA_AtomIJNS4_17SM100_MMA_TF32_SSISI_SI_fLi128ELi128ELNS4_4UMMA5MajorE0ELSO_0ELNSN_7ScaleInE0ELSP_0EEEEEENS4_6LayoutINS5_IJSB_SB_SB_EEENS5_IJNSA_ILi0EEESU_SU_EEEEENS5_IJNS4_10UnderscoreESX_SX_EEEEENS4_23SM90_TMA_LOAD_MULTICASTENS4_14ComposedLayoutINS4_7SwizzleILi3ELi4ELi3EEENS4_18smem_ptr_flag_bitsILi32EEENSS_INS5_IJNSA_ILi8EEESG_EEENS5_IJSG_SB_EEEEEEEvNS4_8identityENS4_13SM90_TMA_LOADES1A_vS1B_EENS_8epilogue10collective18CollectiveEpilogueINS1E_23Sm100TmaWarpSpecializedILi4ELi2ELi16ELb1ELb0EEEJSH_NS5_IJNSS_ISF_SB_EENSS_INSA_ILi16EEESB_EEEEESI_SJ_SI_SJ_NS1E_6fusion15FusionCallbacksIS1I_NS1N_17LinearCombinationISI_fSI_fLNS_15FloatRoundStyleE2EEESH_S1M_JEEENS4_5SM1004TMEM4LOAD26SM100_TMEM_LOAD_32dp32b16xES1C_NS11_INS12_ILi2ELi4ELi3EEES15_NSS_INS5_IJS16_S1K_EEENS5_IJS1K_SB_EEEEEEENS4_39AutoVectorizingCopyWithAssumedAlignmentILi128EEENS4_14SM90_TMA_STOREES21_S23_S23_EEEvvEEEEvNT_6ParamsE)
        /*0cb0*/ 	.short	0x0380
        /*0cb2*/ 	.short	0x0800


	//----- nvinfo : EIATTR_SW_WAR
	.align		4
.L_55:
        /*0cb4*/ 	.byte	0x04, 0x36
        /*0cb6*/ 	.short	(.L_57 - .L_56)
.L_56:
        /*0cb8*/ 	.word	0x00000008
.L_57:


//--------------------- .nv.callgraph             --------------------------
	.section	.nv.callgraph,"",@"SHT_CUDA_CALLGRAPH"
	.align	4
	.sectionentsize	8
	.align		4
        /*0000*/ 	.word	0x00000000
	.align		4
        /*0004*/ 	.word	0xffffffff
	.align		4
        /*0008*/ 	.word	index@(_ZN7cutlass13device_kernelINS_4gemm6kernel13GemmUniversalIN4cute5tupleIJiiiiEEENS1_10collective13CollectiveMmaINS1_35MainloopSm100TmaUmmaWarpSpecializedILi6ELi2ELi4ENS5_IJNS4_1CILi1EEENSA_ILi2EEESB_EEEEENS5_IJNSA_ILi128EEESF_NSA_ILi32EEEEEENS_10tfloat32_tENS5_IJlSB_lEEESI_SJ_NS4_8TiledMMAINS4_8MMA_AtomIJNS4_17SM100_MMA_TF32_SSISI_SI_fLi128ELi128ELNS4_4UMMA5MajorE0ELSO_0ELNSN_7ScaleInE0ELSP_0EEEEEENS4_6LayoutINS5_IJSB_SB_SB_EEENS5_IJNSA_ILi0EEESU_SU_EEEEENS5_IJNS4_10UnderscoreESX_SX_EEEEENS4_23SM90_TMA_LOAD_MULTICASTENS4_14ComposedLayoutINS4_7SwizzleILi3ELi4ELi3EEENS4_18smem_ptr_flag_bitsILi32EEENSS_INS5_IJNSA_ILi8EEESG_EEENS5_IJSG_SB_EEEEEEEvNS4_8identityENS4_13SM90_TMA_LOADES1A_vS1B_EENS_8epilogue10collective18CollectiveEpilogueINS1E_23Sm100TmaWarpSpecializedILi4ELi2ELi16ELb1ELb0EEEJSH_NS5_IJNSS_ISF_SB_EENSS_INSA_ILi16EEESB_EEEEESI_SJ_SI_SJ_NS1E_6fusion15FusionCallbacksIS1I_NS1N_17LinearCombinationISI_fSI_fLNS_15FloatRoundStyleE2EEESH_S1M_JEEENS4_5SM1004TMEM4LOAD26SM100_TMEM_LOAD_32dp32b16xES1C_NS11_INS12_ILi2ELi4ELi3EEES15_NSS_INS5_IJS16_S1K_EEENS5_IJS1K_SB_EEEEEEENS4_39AutoVectorizingCopyWithAssumedAlignmentILi128EEENS4_14SM90_TMA_STOREES21_S23_S23_EEEvvEEEEvNT_6ParamsE)
	.align		4
        /*000c*/ 	.word	index@(__assertfail)
	.align		4
        /*0010*/ 	.word	0x00000000
	.align		4
        /*0014*/ 	.word	0xfffffffe
	.align		4
        /*0018*/ 	.word	0x00000000
	.align		4
        /*001c*/ 	.word	0xfffffffd
	.align		4
        /*0020*/ 	.word	0x00000000
	.align		4
        /*0024*/ 	.word	0xfffffffc


//--------------------- .nv.constant4             --------------------------
	.section	.nv.constant4,"a",@progbits
	.align	8
	.align		8
.nv.constant4:
        /*0000*/ 	.dword	__assertfail
	.align		8
        /*0008*/ 	.dword	__unnamed_1
	.align		8
        /*0010*/ 	.dword	__unnamed_2
	.align		8
        /*0018*/ 	.dword	_ZN40_INTERNAL_013af999_4_k_cu_f6ff4b95_291424cuda3std3__45__cpo5beginE
	.align		8
        /*0020*/ 	.dword	_ZN40_INTERNAL_013af999_4_k_cu_f6ff4b95_291424cuda3std3__45__cpo3endE
	.align		8
        /*0028*/ 	.dword	_ZN40_INTERNAL_013af999_4_k_cu_f6ff4b95_291424cuda3std3__45__cpo6cbeginE
	.align		8
        /*0030*/ 	.dword	_ZN40_INTERNAL_013af999_4_k_cu_f6ff4b95_291424cuda3std3__45__cpo4cendE
	.align		8
        /*0038*/ 	.dword	_ZN40_INTERNAL_013af999_4_k_cu_f6ff4b95_291424cuda3std3__442_GLOBAL__N__013af999_4_k_cu_f6ff4b95_291426ignoreE
	.align		8
        /*0040*/ 	.dword	_ZN40_INTERNAL_013af999_4_k_cu_f6ff4b95_291424cuda3std3__419piecewise_constructE
	.align		8
        /*0048*/ 	.dword	_ZN40_INTERNAL_013af999_4_k_cu_f6ff4b95_291424cuda3std3__48in_placeE
	.align		8
        /*0050*/ 	.dword	_ZN40_INTERNAL_013af999_4_k_cu_f6ff4b95_291424cuda3std6ranges3__45__cpo4swapE
	.align		8
        /*0058*/ 	.dword	_ZN40_INTERNAL_013af999_4_k_cu_f6ff4b95_291424cuda3std6ranges3__45__cpo9iter_moveE
	.align		8
        /*0060*/ 	.dword	_ZN40_INTERNAL_013af999_4_k_cu_f6ff4b95_291424cute7productE
	.align		8
        /*0068*/ 	.dword	_ZN40_INTERNAL_013af999_4_k_cu_f6ff4b95_291424cute1_E
	.align		8
        /*0070*/ 	.dword	$str$25
	.align		8
        /*0078*/ 	.dword	$str$26
	.align		8
        /*0080*/ 	.dword	$str$27
	.align		8
        /*0088*/ 	.dword	$str$28


//--------------------- .text._ZN7cutlass13device_kernelINS_4gemm6kernel13GemmUniversalIN4cute5tupleIJiiiiEEENS1_10collective13CollectiveMmaINS1_35MainloopSm100TmaUmmaWarpSpecializedILi6ELi2ELi4ENS5_IJNS4_1CILi1EEENSA_ILi2EEESB_EEEEENS5_IJNSA_ILi128EEESF_NSA_ILi32EEEEEENS_10tfloat32_tENS5_IJlSB_lEEESI_SJ_NS4_8TiledMMAINS4_8MMA_AtomIJNS4_17SM100_MMA_TF32_SSISI_SI_fLi128ELi128ELNS4_4UMMA5MajorE0ELSO_0ELNSN_7ScaleInE0ELSP_0EEEEEENS4_6LayoutINS5_IJSB_SB_SB_EEENS5_IJNSA_ILi0EEESU_SU_EEEEENS5_IJNS4_10UnderscoreESX_SX_EEEEENS4_23SM90_TMA_LOAD_MULTICASTENS4_14ComposedLayoutINS4_7SwizzleILi3ELi4ELi3EEENS4_18smem_ptr_flag_bitsILi32EEENSS_INS5_IJNSA_ILi8EEESG_EEENS5_IJSG_SB_EEEEEEEvNS4_8identityENS4_13SM90_TMA_LOADES1A_vS1B_EENS_8epilogue10collective18CollectiveEpilogueINS1E_23Sm100TmaWarpSpecializedILi4ELi2ELi16ELb1ELb0EEEJSH_NS5_IJNSS_ISF_SB_EENSS_INSA_ILi16EEESB_EEEEESI_SJ_SI_SJ_NS1E_6fusion15FusionCallbacksIS1I_NS1N_17LinearCombinationISI_fSI_fLNS_15FloatRoundStyleE2EEESH_S1M_JEEENS4_5SM1004TMEM4LOAD26SM100_TMEM_LOAD_32dp32b16xES1C_NS11_INS12_ILi2ELi4ELi3EEES15_NSS_INS5_IJS16_S1K_EEENS5_IJS1K_SB_EEEEEEENS4_39AutoVectorizingCopyWithAssumedAlignmentILi128EEENS4_14SM90_TMA_STOREES21_S23_S23_EEEvvEEEEvNT_6ParamsE --------------------------
	.section	.text._ZN7cutlass13device_kernelINS_4gemm6kernel13GemmUniversalIN4cute5tupleIJiiiiEEENS1_10collective13CollectiveMmaINS1_35MainloopSm100TmaUmmaWarpSpecializedILi6ELi2ELi4ENS5_IJNS4_1CILi1EEENSA_ILi2EEESB_EEEEENS5_IJNSA_ILi128EEESF_NSA_ILi32EEEEEENS_10tfloat32_tENS5_IJlSB_lEEESI_SJ_NS4_8TiledMMAINS4_8MMA_AtomIJNS4_17SM100_MMA_TF32_SSISI_SI_fLi128ELi128ELNS4_4UMMA5MajorE0ELSO_0ELNSN_7ScaleInE0ELSP_0EEEEEENS4_6LayoutINS5_IJSB_SB_SB_EEENS5_IJNSA_ILi0EEESU_SU_EEEEENS5_IJNS4_10UnderscoreESX_SX_EEEEENS4_23SM90_TMA_LOAD_MULTICASTENS4_14ComposedLayoutINS4_7SwizzleILi3ELi4ELi3EEENS4_18smem_ptr_flag_bitsILi32EEENSS_INS5_IJNSA_ILi8EEESG_EEENS5_IJSG_SB_EEEEEEEvNS4_8identityENS4_13SM90_TMA_LOADES1A_vS1B_EENS_8epilogue10collective18CollectiveEpilogueINS1E_23Sm100TmaWarpSpecializedILi4ELi2ELi16ELb1ELb0EEEJSH_NS5_IJNSS_ISF_SB_EENSS_INSA_ILi16EEESB_EEEEESI_SJ_SI_SJ_NS1E_6fusion15FusionCallbacksIS1I_NS1N_17LinearCombinationISI_fSI_fLNS_15FloatRoundStyleE2EEESH_S1M_JEEENS4_5SM1004TMEM4LOAD26SM100_TMEM_LOAD_32dp32b16xES1C_NS11_INS12_ILi2ELi4ELi3EEES15_NSS_INS5_IJS16_S1K_EEENS5_IJS1K_SB_EEEEEEENS4_39AutoVectorizingCopyWithAssumedAlignmentILi128EEENS4_14SM90_TMA_STOREES21_S23_S23_EEEvvEEEEvNT_6ParamsE,"ax",@progbits
	.align	128
.text._ZN7cutlass13device_kernelINS_4gemm6kernel13GemmUniversalIN4cute5tupleIJiiiiEEENS1_10collective13CollectiveMmaINS1_35MainloopSm100TmaUmmaWarpSpecializedILi6ELi2ELi4ENS5_IJNS4_1CILi1EEENSA_ILi2EEESB_EEEEENS5_IJNSA_ILi128EEESF_NSA_ILi32EEEEEENS_10tfloat32_tENS5_IJlSB_lEEESI_SJ_NS4_8TiledMMAINS4_8MMA_AtomIJNS4_17SM100_MMA_TF32_SSISI_SI_fLi128ELi128ELNS4_4UMMA5MajorE0ELSO_0ELNSN_7ScaleInE0ELSP_0EEEEEENS4_6LayoutINS5_IJSB_SB_SB_EEENS5_IJNSA_ILi0EEESU_SU_EEEEENS5_IJNS4_10UnderscoreESX_SX_EEEEENS4_23SM90_TMA_LOAD_MULTICASTENS4_14ComposedLayoutINS4_7SwizzleILi3ELi4ELi3EEENS4_18smem_ptr_flag_bitsILi32EEENSS_INS5_IJNSA_ILi8EEESG_EEENS5_IJSG_SB_EEEEEEEvNS4_8identityENS4_13SM90_TMA_LOADES1A_vS1B_EENS_8epilogue10collective18CollectiveEpilogueINS1E_23Sm100TmaWarpSpecializedILi4ELi2ELi16ELb1ELb0EEEJSH_NS5_IJNSS_ISF_SB_EENSS_INSA_ILi16EEESB_EEEEESI_SJ_SI_SJ_NS1E_6fusion15FusionCallbacksIS1I_NS1N_17LinearCombinationISI_fSI_fLNS_15FloatRoundStyleE2EEESH_S1M_JEEENS4_5SM1004TMEM4LOAD26SM100_TMEM_LOAD_32dp32b16xES1C_NS11_INS12_ILi2ELi4ELi3EEES15_NSS_INS5_IJS16_S1K_EEENS5_IJS1K_SB_EEEEEEENS4_39AutoVectorizingCopyWithAssumedAlignmentILi128EEENS4_14SM90_TMA_STOREES21_S23_S23_EEEvvEEEEvNT_6ParamsE:
        .type           _ZN7cutlass13device_kernelINS_4gemm6kernel13GemmUniversalIN4cute5tupleIJiiiiEEENS1_10collective13CollectiveMmaINS1_35MainloopSm100TmaUmmaWarpSpecializedILi6ELi2ELi4ENS5_IJNS4_1CILi1EEENSA_ILi2EEESB_EEEEENS5_IJNSA_ILi128EEESF_NSA_ILi32EEEEEENS_10tfloat32_tENS5_IJlSB_lEEESI_SJ_NS4_8TiledMMAINS4_8MMA_AtomIJNS4_17SM100_MMA_TF32_SSISI_SI_fLi128ELi128ELNS4_4UMMA5MajorE0ELSO_0ELNSN_7ScaleInE0ELSP_0EEEEEENS4_6LayoutINS5_IJSB_SB_SB_EEENS5_IJNSA_ILi0EEESU_SU_EEEEENS5_IJNS4_10UnderscoreESX_SX_EEEEENS4_23SM90_TMA_LOAD_MULTICASTENS4_14ComposedLayoutINS4_7SwizzleILi3ELi4ELi3EEENS4_18smem_ptr_flag_bitsILi32EEENSS_INS5_IJNSA_ILi8EEESG_EEENS5_IJSG_SB_EEEEEEEvNS4_8identityENS4_13SM90_TMA_LOADES1A_vS1B_EENS_8epilogue10collective18CollectiveEpilogueINS1E_23Sm100TmaWarpSpecializedILi4ELi2ELi16ELb1ELb0EEEJSH_NS5_IJNSS_ISF_SB_EENSS_INSA_ILi16EEESB_EEEEESI_SJ_SI_SJ_NS1E_6fusion15FusionCallbacksIS1I_NS1N_17LinearCombinationISI_fSI_fLNS_15FloatRoundStyleE2EEESH_S1M_JEEENS4_5SM1004TMEM4LOAD26SM100_TMEM_LOAD_32dp32b16xES1C_NS11_INS12_ILi2ELi4ELi3EEES15_NSS_INS5_IJS16_S1K_EEENS5_IJS1K_SB_EEEEEEENS4_39AutoVectorizingCopyWithAssumedAlignmentILi128EEENS4_14SM90_TMA_STOREES21_S23_S23_EEEvvEEEEvNT_6ParamsE,@function
        .size           _ZN7cutlass13device_kernelINS_4gemm6kernel13GemmUniversalIN4cute5tupleIJiiiiEEENS1_10collective13CollectiveMmaINS1_35MainloopSm100TmaUmmaWarpSpecializedILi6ELi2ELi4ENS5_IJNS4_1CILi1EEENSA_ILi2EEESB_EEEEENS5_IJNSA_ILi128EEESF_NSA_ILi32EEEEEENS_10tfloat32_tENS5_IJlSB_lEEESI_SJ_NS4_8TiledMMAINS4_8MMA_AtomIJNS4_17SM100_MMA_TF32_SSISI_SI_fLi128ELi128ELNS4_4UMMA5MajorE0ELSO_0ELNSN_7ScaleInE0ELSP_0EEEEEENS4_6LayoutINS5_IJSB_SB_SB_EEENS5_IJNSA_ILi0EEESU_SU_EEEEENS5_IJNS4_10UnderscoreESX_SX_EEEEENS4_23SM90_TMA_LOAD_MULTICASTENS4_14ComposedLayoutINS4_7SwizzleILi3ELi4ELi3EEENS4_18smem_ptr_flag_bitsILi32EEENSS_INS5_IJNSA_ILi8EEESG_EEENS5_IJSG_SB_EEEEEEEvNS4_8identityENS4_13SM90_TMA_LOADES1A_vS1B_EENS_8epilogue10collective18CollectiveEpilogueINS1E_23Sm100TmaWarpSpecializedILi4ELi2ELi16ELb1ELb0EEEJSH_NS5_IJNSS_ISF_SB_EENSS_INSA_ILi16EEESB_EEEEESI_SJ_SI_SJ_NS1E_6fusion15FusionCallbacksIS1I_NS1N_17LinearCombinationISI_fSI_fLNS_15FloatRoundStyleE2EEESH_S1M_JEEENS4_5SM1004TMEM4LOAD26SM100_TMEM_LOAD_32dp32b16xES1C_NS11_INS12_ILi2ELi4ELi3EEES15_NSS_INS5_IJS16_S1K_EEENS5_IJS1K_SB_EEEEEEENS4_39AutoVectorizingCopyWithAssumedAlignmentILi128EEENS4_14SM90_TMA_STOREES21_S23_S23_EEEvvEEEEvNT_6ParamsE,(.L_x_233 - _ZN7cutlass13device_kernelINS_4gemm6kernel13GemmUniversalIN4cute5tupleIJiiiiEEENS1_10collective13CollectiveMmaINS1_35MainloopSm100TmaUmmaWarpSpecializedILi6ELi2ELi4ENS5_IJNS4_1CILi1EEENSA_ILi2EEESB_EEEEENS5_IJNSA_ILi128EEESF_NSA_ILi32EEEEEENS_10tfloat32_tENS5_IJlSB_lEEESI_SJ_NS4_8TiledMMAINS4_8MMA_AtomIJNS4_17SM100_MMA_TF32_SSISI_SI_fLi128ELi128ELNS4_4UMMA5MajorE0ELSO_0ELNSN_7ScaleInE0ELSP_0EEEEEENS4_6LayoutINS5_IJSB_SB_SB_EEENS5_IJNSA_ILi0EEESU_SU_EEEEENS5_IJNS4_10UnderscoreESX_SX_EEEEENS4_23SM90_TMA_LOAD_MULTICASTENS4_14ComposedLayoutINS4_7SwizzleILi3ELi4ELi3EEENS4_18smem_ptr_flag_bitsILi32EEENSS_INS5_IJNSA_ILi8EEESG_EEENS5_IJSG_SB_EEEEEEEvNS4_8identityENS4_13SM90_TMA_LOADES1A_vS1B_EENS_8epilogue10collective18CollectiveEpilogueINS1E_23Sm100TmaWarpSpecializedILi4ELi2ELi16ELb1ELb0EEEJSH_NS5_IJNSS_ISF_SB_EENSS_INSA_ILi16EEESB_EEEEESI_SJ_SI_SJ_NS1E_6fusion15FusionCallbacksIS1I_NS1N_17LinearCombinationISI_fSI_fLNS_15FloatRoundStyleE2EEESH_S1M_JEEENS4_5SM1004TMEM4LOAD26SM100_TMEM_LOAD_32dp32b16xES1C_NS11_INS12_ILi2ELi4ELi3EEES15_NSS_INS5_IJS16_S1K_EEENS5_IJS1K_SB_EEEEEEENS4_39AutoVectorizingCopyWithAssumedAlignmentILi128EEENS4_14SM90_TMA_STOREES21_S23_S23_EEEvvEEEEvNT_6ParamsE)
        .other          _ZN7cutlass13device_kernelINS_4gemm6kernel13GemmUniversalIN4cute5tupleIJiiiiEEENS1_10collective13CollectiveMmaINS1_35MainloopSm100TmaUmmaWarpSpecializedILi6ELi2ELi4ENS5_IJNS4_1CILi1EEENSA_ILi2EEESB_EEEEENS5_IJNSA_ILi128EEESF_NSA_ILi32EEEEEENS_10tfloat32_tENS5_IJlSB_lEEESI_SJ_NS4_8TiledMMAINS4_8MMA_AtomIJNS4_17SM100_MMA_TF32_SSISI_SI_fLi128ELi128ELNS4_4UMMA5MajorE0ELSO_0ELNSN_7ScaleInE0ELSP_0EEEEEENS4_6LayoutINS5_IJSB_SB_SB_EEENS5_IJNSA_ILi0EEESU_SU_EEEEENS5_IJNS4_10UnderscoreESX_SX_EEEEENS4_23SM90_TMA_LOAD_MULTICASTENS4_14ComposedLayoutINS4_7SwizzleILi3ELi4ELi3EEENS4_18smem_ptr_flag_bitsILi32EEENSS_INS5_IJNSA_ILi8EEESG_EEENS5_IJSG_SB_EEEEEEEvNS4_8identityENS4_13SM90_TMA_LOADES1A_vS1B_EENS_8epilogue10collective18CollectiveEpilogueINS1E_23Sm100TmaWarpSpecializedILi4ELi2ELi16ELb1ELb0EEEJSH_NS5_IJNSS_ISF_SB_EENSS_INSA_ILi16EEESB_EEEEESI_SJ_SI_SJ_NS1E_6fusion15FusionCallbacksIS1I_NS1N_17LinearCombinationISI_fSI_fLNS_15FloatRoundStyleE2EEESH_S1M_JEEENS4_5SM1004TMEM4LOAD26SM100_TMEM_LOAD_32dp32b16xES1C_NS11_INS12_ILi2ELi4ELi3EEES15_NSS_INS5_IJS16_S1K_EEENS5_IJS1K_SB_EEEEEEENS4_39AutoVectorizingCopyWithAssumedAlignmentILi128EEENS4_14SM90_TMA_STOREES21_S23_S23_EEEvvEEEEvNT_6ParamsE,@"STO_CUDA_ENTRY STV_DEFAULT"
_ZN7cutlass13device_kernelINS_4gemm6kernel13GemmUniversalIN4cute5tupleIJiiiiEEENS1_10collective13CollectiveMmaINS1_35MainloopSm100TmaUmmaWarpSpecializedILi6ELi2ELi4ENS5_IJNS4_1CILi1EEENSA_ILi2EEESB_EEEEENS5_IJNSA_ILi128EEESF_NSA_ILi32EEEEEENS_10tfloat32_tENS5_IJlSB_lEEESI_SJ_NS4_8TiledMMAINS4_8MMA_AtomIJNS4_17SM100_MMA_TF32_SSISI_SI_fLi128ELi128ELNS4_4UMMA5MajorE0ELSO_0ELNSN_7ScaleInE0ELSP_0EEEEEENS4_6LayoutINS5_IJSB_SB_SB_EEENS5_IJNSA_ILi0EEESU_SU_EEEEENS5_IJNS4_10UnderscoreESX_SX_EEEEENS4_23SM90_TMA_LOAD_MULTICASTENS4_14ComposedLayoutINS4_7SwizzleILi3ELi4ELi3EEENS4_18smem_ptr_flag_bitsILi32EEENSS_INS5_IJNSA_ILi8EEESG_EEENS5_IJSG_SB_EEEEEEEvNS4_8identityENS4_13SM90_TMA_LOADES1A_vS1B_EENS_8epilogue10collective18CollectiveEpilogueINS1E_23Sm100TmaWarpSpecializedILi4ELi2ELi16ELb1ELb0EEEJSH_NS5_IJNSS_ISF_SB_EENSS_INSA_ILi16EEESB_EEEEESI_SJ_SI_SJ_NS1E_6fusion15FusionCallbacksIS1I_NS1N_17LinearCombinationISI_fSI_fLNS_15FloatRoundStyleE2EEESH_S1M_JEEENS4_5SM1004TMEM4LOAD26SM100_TMEM_LOAD_32dp32b16xES1C_NS11_INS12_ILi2ELi4ELi3EEES15_NSS_INS5_IJS16_S1K_EEENS5_IJS1K_SB_EEEEEEENS4_39AutoVectorizingCopyWithAssumedAlignmentILi128EEENS4_14SM90_TMA_STOREES21_S23_S23_EEEvvEEEEvNT_6ParamsE:
[----:B------:R-:W1:Y:S01]  /*0000*/  LDC R1, c[0x0][0x37c] ;  /* 0x0000df00ff017b82 */ /* 0x000e620000000800 */
[----:B------:R-:W2:Y:S01]  /*0010*/  S2R R66, SR_TID.X ;  /* 0x0000000000427919 */ /* 0x000ea20000002100 */
[----:B------:R-:W3:Y:S01]  /*0020*/  LDCU.64 UR8, c[0x0][0x890] ;  /* 0x00011200ff0877ac */ /* 0x000ee20008000a00 */
[----:B------:R-:W-:Y:S02]  /*0030*/  PRMT R52, RZ, 0x7610, R52 ;  /* 0x00007610ff347816 */ /* 0x000fe40000000034 */
[----:B------:R-:W-:Y:S01]  /*0040*/  ELECT P3, URZ, PT ;  /* 0x0000000000ff782f */ /* 0x000fe20003860000 */
[----:B---3--:R-:W-:-:S04]  /*0050*/  UISETP.NE.U32.AND UP0, UPT, UR8, URZ, UPT ;  /* 0x000000ff0800728c */ /* 0x008fc8000bf05070 */
[----:B------:R-:W-:Y:S01]  /*0060*/  UISETP.NE.AND.EX UP0, UPT, UR9, URZ, UPT, UP0 ;  /* 0x000000ff0900728c */ /* 0x000fe2000bf05300 */
[----:B--2---:R-:W-:-:S05]  /*0070*/  SHF.R.U32.HI R53, RZ, 0x5, R66 ;  /* 0x00000005ff357819 */ /* 0x004fca0000011642 */
[----:B------:R-:W2:Y:S02]  /*0080*/  SHFL.IDX PT, R0, R53, RZ, 0x1f ;  /* 0x00001fff35007589 */ /* 0x000ea400000e0000 */
[----:B--2---:R-:W-:Y:S01]  /*0090*/  R2UR UR17, R0 ;  /* 0x00000000001172ca */ /* 0x004fe200000e0000 */
[----:B-1----:R-:W-:-:S14]  /*00a0*/  BRA.U UP0, `(.L_x_0) ;  /* 0x0000000100307547 */ /* 0x002fdc000b800000 */
[----:B------:R-:W1:Y:S02]  /*00b0*/  LDCU.64 UR4, c[0x0][0x888] ;  /* 0x00011100ff0477ac */ /* 0x000e640008000a00 */
[----:B-1----:R-:W-:-:S04]  /*00c0*/  UISETP.NE.U32.AND UP0, UPT, UR4, URZ, UPT ;  /* 0x000000ff0400728c */ /* 0x002fc8000bf05070 */
[----:B------:R-:W-:-:S09]  /*00d0*/  UISETP.NE.AND.EX UP0, UPT, UR5, URZ, UPT, UP0 ;  /* 0x000000ff0500728c */ /* 0x000fd2000bf05300 */
[----:B------:R-:W-:Y:S05]  /*00e0*/  BRA.U !UP0, `(.L_x_1) ;  /* 0x0000000108147547 */ /* 0x000fea000b800000 */
[----:B------:R-:W1:Y:S01]  /*00f0*/  LDC.64 R2, c[0x0][0x888] ;  /* 0x00022200ff027b82 */ /* 0x000e620000000a00 */
[----:B------:R-:W1:Y:S02]  /*0100*/  LDCU.64 UR4, c[0x0][0x358] ;  /* 0x00006b00ff0477ac */ /* 0x000e640008000a00 */
[----:B-1----:R1:W5:Y:S01]  /*0110*/  LDG.E R27, desc[UR4][R2.64] ;  /* 0x00000004021b7981 */ /* 0x002362000c1e1900 */
[----:B------:R-:W-:Y:S01]  /*0120*/  HFMA2 R52, -RZ, RZ, 0, 5.9604644775390625e-08 ;  /* 0x00000001ff347431 */ /* 0x000fe200000001ff */
[----:B------:R-:W-:Y:S05]  /*0130*/  BRA `(.L_x_0) ;  /* 0x00000000000c7947 */ /* 0x000fea0003800000 */
.L_x_1:
[----:B------:R-:W1:Y:S01]  /*0140*/  LDCU UR4, c[0x0][0x880] ;  /* 0x00011000ff0477ac */ /* 0x000e620008000800 */
[----:B------:R-:W-:Y:S01]  /*0150*/  HFMA2 R52, -RZ, RZ, 0, 5.9604644775390625e-08 ;  /* 0x00000001ff347431 */ /* 0x000fe200000001ff */
[----:B-1----:R-:W-:-:S07]  /*0160*/  MOV R27, UR4 ;  /* 0x00000004001b7c02 */ /* 0x002fce0008000f00 */
.L_x_0:
[----:B------:R-:W2:Y:S02]  /*0170*/  LDCU.64 UR4, c[0x0][0x8b0] ;  /* 0x00011600ff0477ac */ /* 0x000ea40008000a00 */
[----:B--2---:R-:W-:-:S04]  /*0180*/  UISETP.NE.U32.AND UP0, UPT, UR4, URZ, UPT ;  /* 0x000000ff0400728c */ /* 0x004fc8000bf05070 */
[----:B------:R-:W-:-:S09]  /*0190*/  UISETP.NE.AND.EX UP0, UPT, UR5, URZ, UPT, UP0 ;  /* 0x000000ff0500728c */ /* 0x000fd2000bf05300 */
[----:B------:R-:W-:Y:S05]  /*01a0*/  BRA.U UP0, `(.L_x_2) ;  /* 0x0000000100287547 */ /* 0x000fea000b800000 */
[----:B------:R-:W2:Y:S02]  /*01b0*/  LDCU.64 UR4, c[0x0][0x8a8] ;  /* 0x00011500ff0477ac */ /* 0x000ea40008000a00 */
[----:B--2---:R-:W-:-:S04]  /*01c0*/  UISETP.NE.U32.AND UP0, UPT, UR4, URZ, UPT ;  /* 0x000000ff0400728c */ /* 0x004fc8000bf05070 */
[----:B------:R-:W-:-:S09]  /*01d0*/  UISETP.NE.AND.EX UP0, UPT, UR5, URZ, UPT, UP0 ;  /* 0x000000ff0500728c */ /* 0x000fd2000bf05300 */
[----:B------:R-:W-:Y:S05]  /*01e0*/  BRA.U !UP0, `(.L_x_3) ;  /* 0x0000000108107547 */ /* 0x000fea000b800000 */
[----:B------:R-:W2:Y:S01]  /*01f0*/  LDC.64 R24, c[0x0][0x8a8] ;  /* 0x00022a00ff187b82 */ /* 0x000ea20000000a00 */
[----:B------:R-:W2:Y:S02]  /*0200*/  LDCU.64 UR4, c[0x0][0x358] ;  /* 0x00006b00ff0477ac */ /* 0x000ea40008000a00 */
[----:B--2---:R2:W5:Y:S01]  /*0210*/  LDG.E R24, desc[UR4][R24.64] ;  /* 0x0000000418187981 */ /* 0x004562000c1e1900 */
[----:B------:R-:W-:Y:S05]  /*0220*/  BRA `(.L_x_2) ;  /* 0x0000000000087947 */ /* 0x000fea0003800000 */
.L_x_3:
[----:B------:R-:W2:Y:S02]  /*0230*/  LDCU UR4, c[0x0][0x8a0] ;  /* 0x00011400ff0477ac */ /* 0x000ea40008000800 */
[----:B--2---:R-:W-:Y:S02]  /*0240*/  MOV R24, UR4 ;  /* 0x0000000400187c02 */ /* 0x004fe40008000f00 */
.L_x_2:
[----:B------:R-:W-:Y:S01]  /*0250*/  IMAD.U32 R0, RZ, RZ, UR17 ;  /* 0x00000011ff007e24 */ /* 0x000fe2000f8e00ff */
[----:B------:R-:W-:Y:S04]  /*0260*/  BSSY.RECONVERGENT B0, `(.L_x_4) ;  /* 0x000000c000007945 */ /* 0x000fe80003800200 */
[C---:B------:R-:W-:Y:S02]  /*0270*/  ISETP.NE.OR P1, PT, R0.reuse, 0x1, !P3 ;  /* 0x000000010000780c */ /* 0x040fe40005f25670 */
[----:B------:R-:W-:-:S11]  /*0280*/  ISETP.NE.OR P0, PT, R0, 0x3, !P3 ;  /* 0x000000030000780c */ /* 0x000fd60005f05670 */
[----:B------:R-:W-:Y:S05]  /*0290*/  @P1 BRA `(.L_x_5) ;  /* 0x0000000000201947 */ /* 0x000fea0003800000 */
[----:B------:R-:W3:Y:S02]  /*02a0*/  LDCU.64 UR4, c[0x0][0x348] ;  /* 0x00006900ff0477ac */ /* 0x000ee40008000a00 */
[----:B---3--:R-:W-:Y:S02]  /*02b0*/  UIADD3 UR6, UP1, UPT, UR4, 0x80, URZ ;  /* 0x0000008004067890 */ /* 0x008fe4000ff3e0ff */
[----:B------:R-:W-:Y:S02]  /*02c0*/  UIADD3 UR4, UP0, UPT, UR4, 0x180, URZ ;  /* 0x0000018004047890 */ /* 0x000fe4000ff1e0ff */
[----:B------:R-:W-:Y:S02]  /*02d0*/  UIADD3.X UR7, UPT, UPT, URZ, UR5, URZ, UP1, !UPT ;  /* 0x00000005ff077290 */ /* 0x000fe40008ffe4ff */
[----:B------:R-:W-:-:S07]  /*02e0*/  UIADD3.X UR5, UPT, UPT, URZ, UR5, URZ, UP0, !UPT ;  /* 0x00000005ff057290 */ /* 0x000fce00087fe4ff */
[----:B------:R3:W-:Y:S02]  /*02f0*/  UTMACCTL.PF [UR6] ;  /* 0x00000000060079b9 */ /* 0x0007e40008040000 */
[----:B------:R3:W-:Y:S02]  /*0300*/  UTMACCTL.PF [UR4] ;  /* 0x00000000040079b9 */ /* 0x0007e40008040000 */
[----:B---3--:R-:W-:Y:S01]  /*0310*/  NOP ;  /* 0x0000000000007918 */ /* 0x008fe20000000000 */
.L_x_5:
[----:B------:R-:W-:Y:S05]  /*0320*/  BSYNC.RECONVERGENT B0 ;  /* 0x0000000000007941 */ /* 0x000fea0003800200 */
.L_x_4:
[----:B------:R-:W-:Y:S04]  /*0330*/  BSSY.RECONVERGENT B0, `(.L_x_6) ;  /* 0x000000a000007945 */ /* 0x000fe80003800200 */
        /* <DEDUP_REMOVED lines=9> */
.L_x_7:
[----:B------:R-:W-:Y:S05]  /*03d0*/  BSYNC.RECONVERGENT B0 ;  /* 0x0000000000007941 */ /* 0x000fea0003800200 */
.L_x_6:
[----:B------:R-:W3:Y:S01]  /*03e0*/  LDCU.64 UR4, c[0x0][0x888] ;  /* 0x00011100ff0477ac */ /* 0x000ee20008000a00 */
[----:B------:R-:W-:Y:S02]  /*03f0*/  UISETP.EQ.U32.AND UP1, UPT, UR8, URZ, UPT ;  /* 0x000000ff0800728c */ /* 0x000fe4000bf22070 */
[----:B------:R-:W-:Y:S02]  /*0400*/  UPLOP3.LUT UP3, UPT, UPT, UPT, UPT, 0x80, 0x8 ;  /* 0x000000000008789c */ /* 0x000fe40003f6f070 */
[----:B---3--:R-:W-:-:S04]  /*0410*/  UISETP.NE.U32.AND UP0, UPT, UR4, URZ, UPT ;  /* 0x000000ff0400728c */ /* 0x008fc8000bf05070 */
[----:B------:R-:W-:-:S04]  /*0420*/  UISETP.NE.AND.EX UP0, UPT, UR5, URZ, UPT, UP0 ;  /* 0x000000ff0500728c */ /* 0x000fc8000bf05300 */
[----:B------:R-:W-:-:S04]  /*0430*/  UISETP.EQ.OR.EX UP2, UPT, UR9, URZ, !UP0, UP1 ;  /* 0x000000ff0900728c */ /* 0x000fc8000c742710 */
[----:B------:R-:W-:-:S06]  /*0440*/  UP2UR UR4, UPR, URZ, 0x4 ;  /* 0x00000004ff047883 */ /* 0x000fcc0008000000 */
[----:B------:R-:W-:Y:S01]  /*0450*/  MOV R56, UR4 ;  /* 0x0000000400387c02 */ /* 0x000fe20008000f00 */
[----:B------:R-:W-:Y:S06]  /*0460*/  BRA.U !UP2, `(.L_x_8) ;  /* 0x000000010a207547 */ /* 0x000fec000b800000 */
[----:B------:R-:W-:Y:S01]  /*0470*/  UISETP.NE.U32.AND UP1, UPT, UR8, URZ, UPT ;  /* 0x000000ff0800728c */ /* 0x000fe2000bf25070 */
[----:B-----5:R-:W-:Y:S01]  /*0480*/  FSETP.NEU.AND P0, PT, R27, RZ, PT ;  /* 0x000000ff1b00720b */ /* 0x020fe20003f0d000 */
[----:B------:R-:W-:Y:S02]  /*0490*/  USEL UR4, URZ, 0xffffffff, UP0 ;  /* 0xffffffffff047887 */ /* 0x000fe40008000000 */
[----:B------:R-:W-:-:S10]  /*04a0*/  UISETP.NE.AND.EX UP1, UPT, UR9, URZ, UPT, UP1 ;  /* 0x000000ff0900728c */ /* 0x000fd4000bf25310 */
[----:B------:R-:W-:Y:S01]  /*04b0*/  VOTEU.ANY UP0, P0 ;  /* 0x0000000000ff7886 */ /* 0x000fe20000000100 */
[----:B------:R-:W-:-:S04]  /*04c0*/  @!UP1 USEL UR4, URZ, 0xffffffff, UP0 ;  /* 0xffffffffff049887 */ /* 0x000fc80008000000 */
[----:B------:R-:W-:-:S04]  /*04d0*/  ULOP3.LUT UR4, UR4, 0x1, URZ, 0xc0, !UPT ;  /* 0x0000000104047892 */ /* 0x000fc8000f8ec0ff */
[----:B------:R-:W-:-:S11]  /*04e0*/  UISETP.NE.U32.AND UP3, UPT, UR4, 0x1, UPT ;  /* 0x000000010400788c */ /* 0x000fd6000bf65070 */
.L_x_8:
[----:B-1----:R-:W1:Y:S01]  /*04f0*/  SHFL.IDX PT, R2, R53, RZ, 0x1f ;  /* 0x00001fff35027589 */ /* 0x002e6200000e0000 */
[----:B------:R-:W-:-:S04]  /*0500*/  UISETP.NE.AND UP0, UPT, UR17, 0x2, UPT ;  /* 0x000000021100788c */ /* 0x000fc8000bf05270 */
[----:B------:R-:W-:Y:S01]  /*0510*/  USEL UR46, URZ, 0x1, UP0 ;  /* 0x00000001ff2e7887 */ /* 0x000fe20008000000 */
[----:B-1----:R-:W-:-:S13]  /*0520*/  ISETP.NE.AND P0, PT, R2, RZ, PT ;  /* 0x000000ff0200720c */ /* 0x002fda0003f05270 */
[----:B------:R-:W-:Y:S05]  /*0530*/  @P0 BRA `(.L_x_9) ;  /* 0x0000000000680947 */ /* 0x000fea0003800000 */
[----:B------:R-:W1:Y:S01]  /*0540*/  S2UR UR4, SR_CgaCtaId ;  /* 0x00000000000479c3 */ /* 0x000e620000008800 */
[----:B------:R-:W-:Y:S01]  /*0550*/  UMOV UR5, 0x400 ;  /* 0x0000040000057882 */ /* 0x000fe20000000000 */
[----:B------:R-:W-:Y:S01]  /*0560*/  UMOV UR8, 0x1 ;  /* 0x0000000100087882 */ /* 0x000fe20000000000 */
[----:B------:R-:W-:Y:S01]  /*0570*/  UMOV UR6, 0x2 ;  /* 0x0000000200067882 */ /* 0x000fe20000000000 */
[----:B------:R-:W-:-:S04]  /*0580*/  UIADD3 UR8, UPT, UPT, -UR8, 0x100000, URZ ;  /* 0x0010000008087890 */ /* 0x000fc8000fffe1ff */
[----:B------:R-:W-:Y:S02]  /*0590*/  USHF.L.U32 UR9, UR8, 0xb, URZ ;  /* 0x0000000b08097899 */ /* 0x000fe400080006ff */
[----:B------:R-:W-:Y:S02]  /*05a0*/  USHF.L.U32 UR8, UR8, 0x1, URZ ;  /* 0x0000000108087899 */ /* 0x000fe400080006ff */
[----:B------:R-:W-:-:S04]  /*05b0*/  UIADD3 UR6, UPT, UPT, -UR6, 0x100000, URZ ;  /* 0x0010000006067890 */ /* 0x000fc8000fffe1ff */
[----:B------:R-:W-:Y:S02]  /*05c0*/  USHF.L.U32 UR7, UR6, 0xb, URZ ;  /* 0x0000000b06077899 */ /* 0x000fe400080006ff */
[----:B------:R-:W-:Y:S01]  /*05d0*/  USHF.L.U32 UR6, UR6, 0x1, URZ ;  /* 0x0000000106067899 */ /* 0x000fe200080006ff */
[----:B------:R-:W-:Y:S01]  /*05e0*/  ELECT P0, URZ, PT ;  /* 0x0000000000ff782f */ /* 0x000fe20003800000 */
[----:B-1----:R-:W-:Y:S01]  /*05f0*/  ULEA UR4, UR4, UR5, 0x18 ;  /* 0x0000000504047291 */ /* 0x002fe2000f8ec0ff */
[----:B------:R-:W1:Y:S11]  /*0600*/  FENCE.VIEW.ASYNC.S ;  /* 0x00000000000073c6 */ /* 0x000e760000000000 */
[----:B-1----:R1:W3:Y:S01]  /*0610*/  SYNCS.EXCH.64 URZ, [UR4], UR8 ;  /* 0x0000000804ff75b2 */ /* 0x0022e20008000100 */
[----:B------:R1:W4:Y:S01]  /*0620*/  SYNCS.EXCH.64 URZ, [UR4+0x30], UR6 ;  /* 0x0000300604ff75b2 */ /* 0x0003220008000100 */
[----:B------:R1:W1:Y:S01]  /*0630*/  SYNCS.EXCH.64 URZ, [UR4+0x8], UR8 ;  /* 0x0000080804ff75b2 */ /* 0x0002620008000100 */
        /* <DEDUP_REMOVED lines=9> */
[----:B------:R-:W-:Y:S01]  /*06d0*/  NOP ;  /* 0x0000000000007918 */ /* 0x000fe20000000000 */
.L_x_9:
[----:B------:R-:W2:Y:S01]  /*06e0*/  SHFL.IDX PT, R2, R53, RZ, 0x1f ;  /* 0x00001fff35027589 */ /* 0x000ea200000e0000 */
[----:B------:R-:W-:Y:S01]  /*06f0*/  NOP ;  /* 0x0000000000007918 */ /* 0x000fe20000000000 */
[----:B--2---:R-:W-:-:S13]  /*0700*/  ISETP.NE.AND P0, PT, R2, 0x1, PT ;  /* 0x000000010200780c */ /* 0x004fda0003f05270 */
[----:B------:R-:W-:Y:S05]  /*0710*/  @P0 BRA `(.L_x_10) ;  /* 0x0000000000580947 */ /* 0x000fea0003800000 */
[----:B-1----:R-:W1:Y:S01]  /*0720*/  S2UR UR4, SR_CgaCtaId ;  /* 0x00000000000479c3 */ /* 0x002e620000008800 */
        /* <DEDUP_REMOVED lines=12> */
[----:B-1----:R2:W1:Y:S01]  /*07f0*/  SYNCS.EXCH.64 URZ, [UR4+0x60], UR8 ;  /* 0x0000600804ff75b2 */ /* 0x0024620008000100 */
[----:B------:R2:W1:Y:S01]  /*0800*/  SYNCS.EXCH.64 URZ, [UR4+0x80], UR6 ;  /* 0x0000800604ff75b2 */ /* 0x0004620008000100 */
[----:B------:R2:W1:Y:S01]  /*0810*/  SYNCS.EXCH.64 URZ, [UR4+0x68], UR8 ;  /* 0x0000680804ff75b2 */ /* 0x0004620008000100 */
[----:B------:R2:W1:Y:S01]  /*0820*/  SYNCS.EXCH.64 URZ, [UR4+0x88], UR6 ;  /* 0x0000880604ff75b2 */ /* 0x0004620008000100 */
[----:B------:R2:W1:Y:S01]  /*0830*/  SYNCS.EXCH.64 URZ, [UR4+0x70], UR8 ;  /* 0x0000700804ff75b2 */ /* 0x0004620008000100 */
[----:B------:R2:W1:Y:S01]  /*0840*/  SYNCS.EXCH.64 URZ, [UR4+0x90], UR6 ;  /* 0x0000900604ff75b2 */ /* 0x0004620008000100 */
[----:B------:R2:W1:Y:S01]  /*0850*/  SYNCS.EXCH.64 URZ, [UR4+0x78], UR8 ;  /* 0x0000780804ff75b2 */ /* 0x0004620008000100 */
[----:B------:R2:W1:Y:S02]  /*0860*/  SYNCS.EXCH.64 URZ, [UR4+0x98], UR6 ;  /* 0x0000980604ff75b2 */ /* 0x0004640008000100 */
[----:B--2---:R-:W-:Y:S01]  /*0870*/  NOP ;  /* 0x0000000000007918 */ /* 0x004fe20000000000 */
.L_x_10:
[----:B------:R-:W2:Y:S01]  /*0880*/  SHFL.IDX PT, R2, R53, RZ, 0x1f ;  /* 0x00001fff35027589 */ /* 0x000ea200000e0000 */
[----:B------:R-:W-:Y:S01]  /*0890*/  NOP ;  /* 0x0000000000007918 */ /* 0x000fe20000000000 */
[----:B--2---:R-:W-:-:S13]  /*08a0*/  ISETP.NE.AND P0, PT, R2, 0x3, PT ;  /* 0x000000030200780c */ /* 0x004fda0003f05270 */
[----:B------:R-:W-:Y:S05]  /*08b0*/  @P0 BRA `(.L_x_11) ;  /* 0x0000000000300947 */ /* 0x000fea0003800000 */
[----:B-1----:R-:W1:Y:S01]  /*08c0*/  S2UR UR4, SR_CgaCtaId ;  /* 0x00000000000479c3 */ /* 0x002e620000008800 */
[----:B------:R-:W-:Y:S01]  /*08d0*/  UMOV UR6, 0x400 ;  /* 0x0000040000067882 */ /* 0x000fe20000000000 */
[----:B------:R-:W-:Y:S01]  /*08e0*/  UMOV UR5, 0x20 ;  /* 0x0000002000057882 */ /* 0x000fe20000000000 */
[----:B------:R-:W-:Y:S01]  /*08f0*/  ELECT P0, URZ, PT ;  /* 0x0000000000ff782f */ /* 0x000fe20003800000 */
[----:B-1----:R-:W-:Y:S02]  /*0900*/  ULEA UR6, UR4, UR6, 0x18 ;  /* 0x0000000604067291 */ /* 0x002fe4000f8ec0ff */
[----:B------:R-:W-:-:S04]  /*0910*/  UIADD3 UR4, UPT, UPT, -UR5, 0x100000, URZ ;  /* 0x0010000005047890 */ /* 0x000fc8000fffe1ff */
[----:B------:R-:W-:Y:S02]  /*0920*/  USHF.L.U32 UR5, UR4, 0xb, URZ ;  /* 0x0000000b04057899 */ /* 0x000fe400080006ff */
[----:B------:R-:W-:Y:S01]  /*0930*/  USHF.L.U32 UR4, UR4, 0x1, URZ ;  /* 0x0000000104047899 */ /* 0x000fe200080006ff */
[----:B------:R-:W1:Y:S11]  /*0940*/  FENCE.VIEW.ASYNC.S ;  /* 0x00000000000073c6 */ /* 0x000e760000000000 */
[----:B-1----:R2:W1:Y:S01]  /*0950*/  SYNCS.EXCH.64 URZ, [UR6+0xa0], UR4 ;  /* 0x0000a00406ff75b2 */ /* 0x0024620008000100 */
[----:B------:R2:W1:Y:S02]  /*0960*/  SYNCS.EXCH.64 URZ, [UR6+0xa8], UR4 ;  /* 0x0000a80406ff75b2 */ /* 0x0004640008000100 */
[----:B--2---:R-:W-:Y:S01]  /*0970*/  NOP ;  /* 0x0000000000007918 */ /* 0x004fe20000000000 */
.L_x_11:
[----:B------:R-:W2:Y:S01]  /*0980*/  SHFL.IDX PT, R2, R53, RZ, 0x1f ;  /* 0x00001fff35027589 */ /* 0x000ea200000e0000 */
[----:B------:R-:W-:Y:S01]  /*0990*/  NOP ;  /* 0x0000000000007918 */ /* 0x000fe20000000000 */
[----:B--2---:R-:W-:-:S13]  /*09a0*/  ISETP.NE.AND P0, PT, R2, 0x4, PT ;  /* 0x000000040200780c */ /* 0x004fda0003f05270 */
[----:B------:R-:W-:Y:S05]  /*09b0*/  @P0 BRA `(.L_x_12) ;  /* 0x00000000004c0947 */ /* 0x000fea0003800000 */
[----:B-1----:R-:W1:Y:S01]  /*09c0*/  S2UR UR6, SR_CgaCtaId ;  /* 0x00000000000679c3 */ /* 0x002e620000008800 */
[----:B------:R-:W-:Y:S01]  /*09d0*/  UMOV UR4, 0x1e0 ;  /* 0x000001e000047882 */ /* 0x000fe20000000000 */
[----:B------:R-:W-:Y:S01]  /*09e0*/  UMOV UR5, 0x400 ;  /* 0x0000040000057882 */ /* 0x000fe20000000000 */
[----:B------:R-:W-:Y:S01]  /*09f0*/  USEL UR4, UR4, 0x1a0, UP3 ;  /* 0x000001a004047887 */ /* 0x000fe20009800000 */
[----:B------:R-:W-:Y:S01]  /*0a00*/  UMOV UR8, 0x1 ;  /* 0x0000000100087882 */ /* 0x000fe20000000000 */
[----:B------:R-:W-:Y:S01]  /*0a10*/  ELECT P0, URZ, PT ;  /* 0x0000000000ff782f */ /* 0x000fe20003800000 */
[----:B------:R-:W-:-:S04]  /*0a20*/  UIADD3 UR8, UPT, UPT, -UR8, 0x100000, URZ ;  /* 0x0010000008087890 */ /* 0x000fc8000fffe1ff */
[----:B------:R-:W-:Y:S02]  /*0a30*/  USHF.L.U32 UR9, UR8, 0xb, URZ ;  /* 0x0000000b08097899 */ /* 0x000fe400080006ff */
[----:B------:R-:W-:Y:S02]  /*0a40*/  USHF.L.U32 UR8, UR8, 0x1, URZ ;  /* 0x0000000108087899 */ /* 0x000fe400080006ff */
[----:B-1----:R-:W-:Y:S02]  /*0a50*/  ULEA UR6, UR6, UR5, 0x18 ;  /* 0x0000000506067291 */ /* 0x002fe4000f8ec0ff */
[----:B------:R-:W-:-:S04]  /*0a60*/  UIADD3 UR4, UPT, UPT, -UR4, 0x100000, URZ ;  /* 0x0010000004047890 */ /* 0x000fc8000fffe1ff */
[----:B------:R-:W-:Y:S02]  /*0a70*/  USHF.L.U32 UR5, UR4, 0xb, URZ ;  /* 0x0000000b04057899 */ /* 0x000fe400080006ff */
[----:B------:R-:W-:Y:S01]  /*0a80*/  USHF.L.U32 UR4, UR4, 0x1, URZ ;  /* 0x0000000104047899 */ /* 0x000fe200080006ff */
[----:B------:R-:W1:Y:S03]  /*0a90*/  FENCE.VIEW.ASYNC.S ;  /* 0x00000000000073c6 */ /* 0x000e660000000000 */
[----:B-1----:R2:W1:Y:S08]  /*0aa0*/  SYNCS.EXCH.64 URZ, [UR6+0xb0], UR8 ;  /* 0x0000b00806ff75b2 */ /* 0x0024700008000100 */
[----:B------:R2:W1:Y:S01]  /*0ab0*/  SYNCS.EXCH.64 URZ, [UR6+0xc0], UR4 ;  /* 0x0000c00406ff75b2 */ /* 0x0004620008000100 */
[----:B------:R2:W1:Y:S01]  /*0ac0*/  SYNCS.EXCH.64 URZ, [UR6+0xb8], UR8 ;  /* 0x0000b80806ff75b2 */ /* 0x0004620008000100 */
[----:B------:R2:W1:Y:S02]  /*0ad0*/  SYNCS.EXCH.64 URZ, [UR6+0xc8], UR4 ;  /* 0x0000c80406ff75b2 */ /* 0x0004640008000100 */
[----:B--2---:R-:W-:Y:S01]  /*0ae0*/  NOP ;  /* 0x0000000000007918 */ /* 0x004fe20000000000 */
.L_x_12:
        /* <DEDUP_REMOVED lines=26> */
.L_x_13:
[----:B------:R-:W2:Y:S01]  /*0c90*/  SHFL.IDX PT, R2, R53, RZ, 0x1f ;  /* 0x00001fff35027589 */ /* 0x000ea200000e0000 */
[----:B------:R-:W1:Y:S01]  /*0ca0*/  S2UR UR52, SR_CgaCtaId ;  /* 0x00000000003479c3 */ /* 0x000e620000008800 */
[----:B------:R-:W-:Y:S01]  /*0cb0*/  NOP ;  /* 0x0000000000007918 */ /* 0x000fe20000000000 */
[----:B--2---:R-:W-:-:S13]  /*0cc0*/  ISETP.NE.AND P0, PT, R2, 0x3, PT ;  /* 0x000000030200780c */ /* 0x004fda0003f05270 */
[----:B-1----:R-:W-:Y:S05]  /*0cd0*/  @P0 BRA `(.L_x_14) ;  /* 0x0000000000340947 */ /* 0x002fea0003800000 */
[----:B------:R-:W-:Y:S01]  /*0ce0*/  UMOV UR4, 0x400 ;  /* 0x0000040000047882 */ /* 0x000fe20000000000 */
[----:B------:R-:W-:Y:S01]  /*0cf0*/  UMOV UR6, 0x20 ;  /* 0x0000002000067882 */ /* 0x000fe20000000000 */
[----:B------:R-:W-:Y:S02]  /*0d00*/  ULEA UR4, UR52, UR4, 0x18 ;  /* 0x0000000434047291 */ /* 0x000fe4000f8ec0ff */
[----:B------:R-:W-:-:S04]  /*0d10*/  UIADD3 UR6, UPT, UPT, -UR6, 0x100000, URZ ;  /* 0x0010000006067890 */ /* 0x000fc8000fffe1ff */
[----:B------:R-:W-:Y:S02]  /*0d20*/  USHF.L.U32 UR7, UR6, 0xb, URZ ;  /* 0x0000000b06077899 */ /* 0x000fe400080006ff */
[----:B------:R-:W-:Y:S01]  /*0d30*/  USHF.L.U32 UR6, UR6, 0x1, URZ ;  /* 0x0000000106067899 */ /* 0x000fe200080006ff */
[----:B------:R-:W-:Y:S01]  /*0d40*/  ELECT P0, URZ, PT ;  /* 0x0000000000ff782f */ /* 0x000fe20003800000 */
[----:B------:R-:W1:Y:S10]  /*0d50*/  FENCE.VIEW.ASYNC.S ;  /* 0x00000000000073c6 */ /* 0x000e740000000000 */
[----:B-1----:R1:W2:Y:S01]  /*0d60*/  SYNCS.EXCH.64 URZ, [UR4+0x110], UR6 ;  /* 0x0001100604ff75b2 */ /* 0x0022a20008000100 */
[----:B------:R1:W1:Y:S01]  /*0d70*/  SYNCS.EXCH.64 URZ, [UR4+0x120], UR6 ;  /* 0x0001200604ff75b2 */ /* 0x0002620008000100 */
[----:B------:R1:W1:Y:S01]  /*0d80*/  SYNCS.EXCH.64 URZ, [UR4+0x118], UR6 ;  /* 0x0001180604ff75b2 */ /* 0x0002620008000100 */
[----:B------:R1:W1:Y:S01]  /*0d90*/  SYNCS.EXCH.64 URZ, [UR4+0x128], UR6 ;  /* 0x0001280604ff75b2 */ /* 0x0002620008000100 */
[----:B------:R-:W-:Y:S01]  /*0da0*/  NOP ;  /* 0x0000000000007918 */ /* 0x000fe20000000000 */
.L_x_14:
[----:B-1----:R-:W1:Y:S01]  /*0db0*/  LDCU UR4, c[0x0][0x36c] ;  /* 0x00006d80ff0477ac */ /* 0x002e620008000800 */
[----:B------:R-:W-:Y:S01]  /*0dc0*/  ISETP.NE.OR P3, PT, R0, 0x2, !P3 ;  /* 0x000000020000780c */ /* 0x000fe20005f65670 */
[----:B------:R-:W-:Y:S01]  /*0dd0*/  NOP ;  /* 0x0000000000007918 */ /* 0x000fe20000000000 */
[----:B------:R-:W-:Y:S01]  /*0de0*/  LOP3.LUT R0, R66, 0x1f, RZ, 0xc0, !PT ;  /* 0x0000001f42007812 */ /* 0x000fe200078ec0ff */
[----:B------:R-:W-:Y:S02]  /*0df0*/  UISETP.NE.AND UP4, UPT, UR17, URZ, UPT ;  /* 0x000000ff1100728c */ /* 0x000fe4000bf85270 */
[----:B-1----:R-:W-:-:S09]  /*0e00*/  UISETP.EQ.U32.AND UP5, UPT, UR4, 0x1, UPT ;  /* 0x000000010400788c */ /* 0x002fd2000bfa2070 */
[----:B------:R-:W-:Y:S05]  /*0e10*/  BRA.U !UP5, `(.L_x_15) ;  /* 0x000000010d087547 */ /* 0x000fea000b800000 */
[----:B--234-:R-:W-:Y:S01]  /*0e20*/  UCGABAR_ARV ;  /* 0x00000000000079c7 */ /* 0x01cfe20008000000 */
[----:B------:R-:W-:Y:S05]  /*0e30*/  BRA `(.L_x_16) ;  /* 0x0000000000047947 */ /* 0x000fea0003800000 */
.L_x_15:
[----:B--234-:R-:W-:Y:S01]  /*0e40*/  NOP ;  /* 0x0000000000007918 */ /* 0x01cfe20000000000 */
.L_x_16:
[----:B------:R-:W1:Y:S01]  /*0e50*/  S2UR UR8, SR_CTAID.X ;  /* 0x00000000000879c3 */ /* 0x000e620000002500 */
[----:B------:R-:W-:-:S05]  /*0e60*/  CS2R.32 R55, SR_CgaSize ;  /* 0x0000000000377805 */ /* 0x000fca0000008a00 */
[----:B------:R-:W-:-:S05]  /*0e70*/  IMAD R55, R55, -0xa0, RZ ;  /* 0xffffff6037377824 */ /* 0x000fca00078e02ff */
[----:B------:R-:W-:-:S14]  /*0e80*/  R2UR UR5, R55 ;  /* 0x00000000370572ca */ /* 0x000fdc00000e0000 */
[----:B------:R-:W2:Y:S01]  /*0e90*/  LDCU UR5, c[0x0][UR5+0x2b0] ;  /* 0x00005600050577ac */ /* 0x000ea20008000800 */
[----:B------:R-:W-:-:S05]  /*0ea0*/  CS2R.32 R55, SR_CgaSize ;  /* 0x0000000000377805 */ /* 0x000fca0000008a00 */
[----:B------:R-:W-:-:S05]  /*0eb0*/  IMAD R55, R55, -0xa0, RZ ;  /* 0xffffff6037377824 */ /* 0x000fca00078e02ff */
[----:B------:R-:W-:-:S14]  /*0ec0*/  R2UR UR4, R55 ;  /* 0x00000000370472ca */ /* 0x000fdc00000e0000 */
[----:B------:R-:W3:Y:S01]  /*0ed0*/  LDCU UR4, c[0x0][UR4+0x2b4] ;  /* 0x00005680040477ac */ /* 0x000ee20008000800 */
[----:B------:R-:W4:Y:S01]  /*0ee0*/  S2UR UR7, SR_CTAID.Y ;  /* 0x00000000000779c3 */ /* 0x000f220000002600 */
[----:B------:R-:W-:-:S05]  /*0ef0*/  CS2R.32 R55, SR_CgaSize ;  /* 0x0000000000377805 */ /* 0x000fca0000008a00 */
[----:B------:R-:W-:-:S05]  /*0f00*/  IMAD R55, R55, -0xa0, RZ ;  /* 0xffffff6037377824 */ /* 0x000fca00078e02ff */
[----:B------:R-:W-:-:S14]  /*0f10*/  R2UR UR9, R55 ;  /* 0x00000000370972ca */ /* 0x000fdc00000e0000 */
[----:B------:R-:W3:Y:S01]  /*0f20*/  LDCU UR9, c[0x0][UR9+0x2a0] ;  /* 0x00005400090977ac */ /* 0x000ee20008000800 */
[----:B------:R-:W-:-:S05]  /*0f30*/  CS2R.32 R55, SR_CgaSize ;  /* 0x0000000000377805 */ /* 0x000fca0000008a00 */
[----:B------:R-:W-:-:S05]  /*0f40*/  IMAD R55, R55, -0xa0, RZ ;  /* 0xffffff6037377824 */ /* 0x000fca00078e02ff */
[----:B------:R-:W-:-:S14]  /*0f50*/  R2UR UR10, R55 ;  /* 0x00000000370a72ca */ /* 0x000fdc00000e0000 */
[----:B------:R-:W3:Y:S01]  /*0f60*/  LDCU UR10, c[0x0][UR10+0x2a4] ;  /* 0x000054800a0a77ac */ /* 0x000ee20008000800 */
[----:B------:R-:W3:Y:S01]  /*0f70*/  S2UR UR36, SR_CTAID.Z ;  /* 0x00000000002479c3 */ /* 0x000ee20000002700 */
[----:B------:R-:W3:Y:S01]  /*0f80*/  LDCU UR21, c[0x0][0xb24] ;  /* 0x00016480ff1577ac */ /* 0x000ee20008000800 */
[----:B------:R-:W3:Y:S01]  /*0f90*/  LDCU UR45, c[0x0][0xb24] ;  /* 0x00016480ff2d77ac */ /* 0x000ee20008000800 */
[----:B-1----:R-:W-:Y:S01]  /*0fa0*/  I2FP.F32.U32 R3, UR8 ;  /* 0x0000000800037c45 */ /* 0x002fe20008201000 */
[----:B------:R-:W1:Y:S04]  /*0fb0*/  LDCU UR28, c[0x0][0xb30] ;  /* 0x00016600ff1c77ac */ /* 0x000e680008000800 */
[----:B--2---:R-:W-:Y:S01]  /*0fc0*/  FMUL R3, R3, UR5 ;  /* 0x0000000503037c20 */ /* 0x004fe20008400000 */
[----:B------:R-:W-:Y:S01]  /*0fd0*/  USHF.L.U32 UR26, UR52, 0xb, URZ ;  /* 0x0000000b341a7899 */ /* 0x000fe200080006ff */
[----:B----4-:R-:W-:Y:S01]  /*0fe0*/  I2FP.F32.U32 R2, UR7 ;  /* 0x0000000700027c45 */ /* 0x010fe20008201000 */
[----:B------:R-:W-:Y:S01]  /*0ff0*/  UMOV UR16, UR8 ;  /* 0x0000000800107c82 */ /* 0x000fe20008000000 */
[----:B------:R-:W-:-:S02]  /*1000*/  UMOV UR20, UR7 ;  /* 0x0000000700147c82 */ /* 0x000fc40008000000 */
[----:B------:R-:W2:Y:S01]  /*1010*/  F2I.U32.TRUNC.NTZ R3, R3 ;  /* 0x0000000300037305 */ /* 0x000ea2000020f000 */
[----:B---3--:R-:W-:Y:S01]  /*1020*/  UISETP.GE.AND UP2, UPT, UR21, 0x1, UPT ;  /* 0x000000011500788c */ /* 0x008fe2000bf46270 */
[----:B------:R-:W-:-:S06]  /*1030*/  FMUL R2, R2, UR4 ;  /* 0x0000000402027c20 */ /* 0x000fcc0008400000 */
[----:B------:R-:W3:Y:S01]  /*1040*/  F2I.U32.TRUNC.NTZ R2, R2 ;  /* 0x0000000200027305 */ /* 0x000ee2000020f000 */
[----:B--2---:R-:W-:Y:S02]  /*1050*/  R2UR UR4, R3 ;  /* 0x00000000030472ca */ /* 0x004fe400000e0000 */
[----:B---3--:R-:W-:Y:S02]  /*1060*/  R2UR UR6, R2 ;  /* 0x00000000020672ca */ /* 0x008fe400000e0000 */
[----:B------:R-:W-:-:S09]  /*1070*/  PRMT R2, RZ, 0x7610, R2 ;  /* 0x00007610ff027816 */ /* 0x000fd20000000002 */
[----:B------:R-:W-:-:S04]  /*1080*/  UIADD3 UR5, UPT, UPT, -UR4, URZ, URZ ;  /* 0x000000ff04057290 */ /* 0x000fc8000fffe1ff */
[----:B------:R-:W-:Y:S02]  /*1090*/  UIMAD UR5, UR9, UR5, UR8 ;  /* 0x00000005090572a4 */ /* 0x000fe4000f8e0208 */
[----:B------:R-:W-:-:S04]  /*10a0*/  UIADD3 UR4, UPT, UPT, -UR6, URZ, URZ ;  /* 0x000000ff06047290 */ /* 0x000fc8000fffe1ff */
[----:B------:R-:W-:Y:S01]  /*10b0*/  IMAD.U32 R55, RZ, RZ, UR5 ;  /* 0x00000005ff377e24 */ /* 0x000fe2000f8e00ff */
[----:B------:R-:W-:-:S06]  /*10c0*/  UIMAD UR4, UR10, UR4, UR7 ;  /* 0x000000040a0472a4 */ /* 0x000fcc000f8e0207 */
[----:B------:R-:W-:Y:S01]  /*10d0*/  IMAD.U32 R54, RZ, RZ, UR4 ;  /* 0x00000004ff367e24 */ /* 0x000fe2000f8e00ff */
[----:B-1----:R-:W-:Y:S06]  /*10e0*/  BRA.U UP4, `(.L_x_17) ;  /* 0x00000001042c7547 */ /* 0x002fec000b800000 */
[----:B------:R-:W-:Y:S02]  /*10f0*/  R2UR UR5, R54 ;  /* 0x00000000360572ca */ /* 0x000fe400000e0000 */
[----:B------:R-:W-:-:S11]  /*1100*/  R2UR UR4, R55 ;  /* 0x00000000370472ca */ /* 0x000fd600000e0000 */
[----:B------:R-:W-:Y:S02]  /*1110*/  UISETP.NE.AND UP0, UPT, UR5, URZ, UPT ;  /* 0x000000ff0500728c */ /* 0x000fe4000bf05270 */
[----:B------:R-:W-:Y:S02]  /*1120*/  UISETP.NE.AND UP1, UPT, UR5, 0x1, UPT ;  /* 0x000000010500788c */ /* 0x000fe4000bf25270 */
[----:B------:R-:W-:-:S04]  /*1130*/  UISETP.EQ.OR UP0, UPT, UR4, URZ, !UP0 ;  /* 0x000000ff0400728c */ /* 0x000fc8000c702670 */
[----:B------:R-:W-:Y:S02]  /*1140*/  USEL UR5, URZ, 0x1, !UP0 ;  /* 0x00000001ff057887 */ /* 0x000fe4000c000000 */
[----:B------:R-:W-:Y:S02]  /*1150*/  UISETP.NE.AND UP0, UPT, UR4, URZ, UPT ;  /* 0x000000ff0400728c */ /* 0x000fe4000bf05270 */
[----:B------:R-:W-:-:S04]  /*1160*/  USEL UR4, URZ, 0x2, UP1 ;  /* 0x00000002ff047887 */ /* 0x000fc80008800000 */
[----:B------:R-:W-:-:S04]  /*1170*/  USEL UR4, UR4, 0x2, UP0 ;  /* 0x0000000204047887 */ /* 0x000fc80008000000 */
[----:B------:R-:W-:-:S06]  /*1180*/  UIADD3 UR4, UPT, UPT, UR5, UR4, URZ ;  /* 0x0000000405047290 */ /* 0x000fcc000fffe0ff */
[----:B------:R-:W-:Y:S02]  /*1190*/  IMAD.U32 R2, RZ, RZ, UR4 ;  /* 0x00000004ff027e24 */ /* 0x000fe4000f8e00ff */
.L_x_17:
[----:B------:R-:W-:Y:S05]  /*11a0*/  BRA.U !UP2, `(.L_x_18) ;  /* 0x000000010ad47547 */ /* 0x000fea000b800000 */
[----:B------:R-:W1:Y:S01]  /*11b0*/  LDCU.128 UR12, c[0x0][0xb10] ;  /* 0x00016200ff0c77ac */ /* 0x000e620008000c00 */
[----:B------:R-:W2:Y:S01]  /*11c0*/  LDCU UR6, c[0x0][0x370] ;  /* 0x00006e00ff0677ac */ /* 0x000ea20008000800 */
[----:B------:R-:W3:Y:S01]  /*11d0*/  LDCU UR5, c[0x0][0x374] ;  /* 0x00006e80ff0577ac */ /* 0x000ee20008000800 */
[----:B------:R-:W4:Y:S01]  /*11e0*/  LDCU UR27, c[0x0][0xb0c] ;  /* 0x00016180ff1b77ac */ /* 0x000f220008000800 */
[----:B------:R-:W4:Y:S01]  /*11f0*/  LDCU UR4, c[0x0][0xb20] ;  /* 0x00016400ff0477ac */ /* 0x000f220008000800 */
[----:B------:R-:W4:Y:S01]  /*1200*/  LDCU.64 UR8, c[0x0][0xb28] ;  /* 0x00016500ff0877ac */ /* 0x000f220008000a00 */
[----:B-1----:R-:W-:Y:S02]  /*1210*/  UISETP.NE.AND UP0, UPT, UR14, 0x1, UPT ;  /* 0x000000010e00788c */ /* 0x002fe4000bf05270 */
[----:B---3--:R-:W-:Y:S02]  /*1220*/  UIMAD.WIDE.U32 UR10, UR5, UR15, URZ ;  /* 0x0000000f050a72a5 */ /* 0x008fe4000f8e00ff */
[----:B--2---:R-:W-:-:S02]  /*1230*/  UIMAD.WIDE.U32 UR22, UR6, UR12, URZ ;  /* 0x0000000c061672a5 */ /* 0x004fc4000f8e00ff */
[----:B----4-:R-:W-:Y:S02]  /*1240*/  UISETP.NE.AND UP1, UPT, UR27, 0x1, UPT ;  /* 0x000000011b00788c */ /* 0x010fe4000bf25270 */
[----:B------:R-:W-:Y:S01]  /*1250*/  UISETP.NE.AND UP2, UPT, UR21, 0x1, UPT ;  /* 0x000000011500788c */ /* 0x000fe2000bf45270 */
[----:B------:R-:W-:Y:S02]  /*1260*/  UMOV UR10, UR11 ;  /* 0x0000000b000a7c82 */ /* 0x000fe40008000000 */
[----:B------:R-:W-:Y:S01]  /*1270*/  UMOV UR22, UR23 ;  /* 0x0000001700167c82 */ /* 0x000fe20008000000 */
[----:B------:R-:W-:Y:S02]  /*1280*/  @UP0 USHF.R.U32.HI UR5, URZ, UR4, UR10 ;  /* 0x00000004ff050299 */ /* 0x000fe4000801160a */
[----:B------:R-:W-:Y:S02]  /*1290*/  UIMAD.WIDE.U32 UR24, UR20, UR15, URZ ;  /* 0x0000000f141872a5 */ /* 0x000fe4000f8e00ff */
[----:B------:R-:W-:-:S02]  /*12a0*/  UIMAD.WIDE.U32 UR10, UR5, UR8, URZ ;  /* 0x00000008050a72a5 */ /* 0x000fc4000f8e00ff */
[----:B------:R-:W-:Y:S02]  /*12b0*/  @UP1 USHF.R.U32.HI UR6, URZ, UR13, UR22 ;  /* 0x0000000dff061299 */ /* 0x000fe40008011616 */
[----:B------:R-:W-:Y:S02]  /*12c0*/  UIMAD.WIDE.U32 UR18, UR16, UR12, URZ ;  /* 0x0000000c101272a5 */ /* 0x000fe4000f8e00ff */
[----:B------:R-:W-:Y:S01]  /*12d0*/  UIMAD.WIDE.U32 UR22, UR6, UR8, URZ ;  /* 0x00000008061672a5 */ /* 0x000fe2000f8e00ff */
[----:B------:R-:W-:Y:S01]  /*12e0*/  UMOV UR24, UR25 ;  /* 0x0000001900187c82 */ /* 0x000fe20008000000 */
[----:B------:R-:W-:Y:S01]  /*12f0*/  UMOV UR10, UR11 ;  /* 0x0000000b000a7c82 */ /* 0x000fe20008000000 */
[----:B------:R-:W-:Y:S02]  /*1300*/  USHF.R.U32.HI UR24, URZ, UR4, UR24 ;  /* 0x00000004ff187299 */ /* 0x000fe40008011618 */
[----:B------:R-:W-:Y:S02]  /*1310*/  @UP2 USHF.R.U32.HI UR5, URZ, UR9, UR10 ;  /* 0x00000009ff052299 */ /* 0x000fe4000801160a */
[----:B------:R-:W-:Y:S01]  /*1320*/  UMOV UR7, UR23 ;  /* 0x0000001700077c82 */ /* 0x000fe20008000000 */
[----:B------:R-:W-:Y:S01]  /*1330*/  UMOV UR18, UR19 ;  /* 0x0000001300127c82 */ /* 0x000fe20008000000 */
[----:B------:R-:W-:-:S02]  /*1340*/  @UP2 USHF.R.U32.HI UR6, URZ, UR9, UR7 ;  /* 0x00000009ff062299 */ /* 0x000fc40008011607 */
[----:B------:R-:W-:Y:S02]  /*1350*/  USHF.R.U32.HI UR13, URZ, UR13, UR18 ;  /* 0x0000000dff0d7299 */ /* 0x000fe40008011612 */
[----:B------:R-:W-:Y:S02]  /*1360*/  USEL UR4, UR20, UR24, !UP0 ;  /* 0x0000001814047287 */ /* 0x000fe4000c000000 */
[----:B------:R-:W-:Y:S02]  /*1370*/  UIMAD UR7, UR5, UR21, URZ ;  /* 0x00000015050772a4 */ /* 0x000fe4000f8e02ff */
[----:B------:R-:W-:Y:S02]  /*1380*/  USEL UR5, UR16, UR13, !UP1 ;  /* 0x0000000d10057287 */ /* 0x000fe4000c800000 */
[----:B------:R-:W-:Y:S02]  /*1390*/  UIMAD UR12, UR6, UR21, URZ ;  /* 0x00000015060c72a4 */ /* 0x000fe4000f8e02ff */
[----:B------:R-:W-:-:S02]  /*13a0*/  UISETP.GE.AND UP0, UPT, UR4, UR7, UPT ;  /* 0x000000070400728c */ /* 0x000fc4000bf06270 */
[----:B------:R-:W-:Y:S02]  /*13b0*/  UIMAD.WIDE.U32 UR10, UR4, UR8, URZ ;  /* 0x00000008040a72a5 */ /* 0x000fe4000f8e00ff */
[----:B------:R-:W-:Y:S02]  /*13c0*/  UISETP.GE.OR UP0, UPT, UR5, UR12, UP0 ;  /* 0x0000000c0500728c */ /* 0x000fe40008706670 */
[----:B------:R-:W-:Y:S02]  /*13d0*/  UIMAD.WIDE.U32 UR12, UR5, UR8, URZ ;  /* 0x00000008050c72a5 */ /* 0x000fe4000f8e00ff */
[----:B------:R-:W-:Y:S01]  /*13e0*/  UIADD3 UR10, UPT, UPT, -UR4, URZ, URZ ;  /* 0x000000ff040a7290 */ /* 0x000fe2000fffe1ff */
[----:B------:R-:W-:Y:S01]  /*13f0*/  UMOV UR8, UR11 ;  /* 0x0000000b00087c82 */ /* 0x000fe20008000000 */
[----:B------:R-:W-:Y:S02]  /*1400*/  UIADD3 UR11, UPT, UPT, -UR5, URZ, URZ ;  /* 0x000000ff050b7290 */ /* 0x000fe4000fffe1ff */
[----:B------:R-:W-:-:S03]  /*1410*/  USHF.R.U32.HI UR8, URZ, UR9, UR8 ;  /* 0x00000009ff087299 */ /* 0x000fc60008011608 */
[----:B------:R-:W-:Y:S01]  /*1420*/  @!UP0 UMOV UR7, UR13 ;  /* 0x0000000d00078c82 */ /* 0x000fe20008000000 */
[----:B------:R-:W-:Y:S02]  /*1430*/  UIMAD UR20, UR14, UR10, UR20 ;  /* 0x0000000a0e1472a4 */ /* 0x000fe4000f8e0214 */
[----:B------:R-:W-:Y:S02]  /*1440*/  USEL UR8, UR4, UR8, !UP2 ;  /* 0x0000000804087287 */ /* 0x000fe4000d000000 */
[----:B------:R-:W-:Y:S02]  /*1450*/  @!UP0 USHF.R.U32.HI UR7, URZ, UR9, UR7 ;  /* 0x00000009ff078299 */ /* 0x000fe40008011607 */
[----:B------:R-:W-:Y:S02]  /*1460*/  UIADD3 UR9, UPT, UPT, -UR8, URZ, URZ ;  /* 0x000000ff08097290 */ /* 0x000fe4000fffe1ff */
[----:B------:R-:W-:Y:S02]  /*1470*/  @!UP0 USEL UR7, UR5, UR7, !UP2 ;  /* 0x0000000705078287 */ /* 0x000fe4000d000000 */
[----:B------:R-:W-:-:S02]  /*1480*/  UIMAD UR9, UR21, UR9, UR4 ;  /* 0x00000009150972a4 */ /* 0x000fc4000f8e0204 */
[----:B------:R-:W-:Y:S02]  /*1490*/  @!UP0 UIADD3 UR8, UPT, UPT, UR8, -UR7, URZ ;  /* 0x8000000708088290 */ /* 0x000fe4000fffe0ff */
[----:B------:R-:W-:Y:S02]  /*14a0*/  @!UP0 UIMAD UR6, UR9, UR6, UR7 ;  /* 0x00000006090682a4 */ /* 0x000fe4000f8e0207 */
[----:B------:R-:W-:Y:S02]  /*14b0*/  @!UP0 UIMAD UR4, UR8, UR21, UR5 ;  /* 0x00000015080482a4 */ /* 0x000fe4000f8e0205 */
[----:B------:R-:W-:Y:S02]  /*14c0*/  UIMAD UR16, UR27, UR11, UR16 ;  /* 0x0000000b1b1072a4 */ /* 0x000fe4000f8e0210 */
[----:B------:R-:W-:Y:S01]  /*14d0*/  UIMAD UR20, UR4, UR14, UR20 ;  /* 0x0000000e041472a4 */ /* 0x000fe2000f8e0214 */
[----:B------:R-:W-:Y:S02]  /*14e0*/  @!UP0 UMOV UR5, UR6 ;  /* 0x0000000600058c82 */ /* 0x000fe40008000000 */
[----:B------:R-:W-:-:S12]  /*14f0*/  UIMAD UR16, UR5, UR27, UR16 ;  /* 0x0000001b051072a4 */ /* 0x000fd8000f8e0210 */
.L_x_18:
[----:B------:R-:W-:Y:S02]  /*1500*/  UISETP.NE.AND UP1, UPT, UR28, 0x1, UPT ;  /* 0x000000011c00788c */ /* 0x000fe4000bf25270 */
[----:B------:R-:W-:Y:S02]  /*1510*/  UISETP.NE.AND UP0, UPT, UR17, 0x2, UPT ;  /* 0x000000021100788c */ /* 0x000fe4000bf05270 */
[----:B------:R-:W-:-:S05]  /*1520*/  ULOP3.LUT UR21, UR26, 0x800, URZ, 0xc0, !UPT ;  /* 0x000008001a157892 */ /* 0x000fca000f8ec0ff */
[----:B------:R-:W-:Y:S07]  /*1530*/  BRA.U UP1, `(.L_x_19) ;  /* 0x0000000101447547 */ /* 0x000fee000b800000 */
[----:B------:R-:W1:Y:S01]  /*1540*/  LDCU.128 UR8, c[0x0][0xb10] ;  /* 0x00016200ff0877ac */ /* 0x000e620008000c00 */
[----:B------:R-:W2:Y:S01]  /*1550*/  LDCU UR12, c[0x0][0xb0c] ;  /* 0x00016180ff0c77ac */ /* 0x000ea20008000800 */
[----:B------:R-:W3:Y:S01]  /*1560*/  LDCU UR13, c[0x0][0xb20] ;  /* 0x00016400ff0d77ac */ /* 0x000ee20008000800 */
[----:B-1----:R-:W-:Y:S02]  /*1570*/  UIMAD.WIDE.U32 UR6, UR16, UR8, URZ ;  /* 0x00000008100672a5 */ /* 0x002fe4000f8e00ff */
[----:B------:R-:W-:Y:S02]  /*1580*/  UIMAD.WIDE.U32 UR4, UR20, UR11, URZ ;  /* 0x0000000b140472a5 */ /* 0x000fe4000f8e00ff */
[----:B--2---:R-:W-:Y:S02]  /*1590*/  UISETP.NE.AND UP2, UPT, UR12, 0x1, UPT ;  /* 0x000000010c00788c */ /* 0x004fe4000bf45270 */
[----:B------:R-:W-:Y:S01]  /*15a0*/  UISETP.NE.AND UP1, UPT, UR10, 0x1, UPT ;  /* 0x000000010a00788c */ /* 0x000fe2000bf25270 */
[----:B------:R-:W-:-:S02]  /*15b0*/  UMOV UR6, UR7 ;  /* 0x0000000700067c82 */ /* 0x000fc40008000000 */
[----:B------:R-:W-:Y:S01]  /*15c0*/  UMOV UR4, UR5 ;  /* 0x0000000500047c82 */ /* 0x000fe20008000000 */
[----:B------:R-:W-:Y:S02]  /*15d0*/  USHF.R.U32.HI UR6, URZ, UR9, UR6 ;  /* 0x00000009ff067299 */ /* 0x000fe40008011606 */
[----:B---3--:R-:W-:Y:S02]  /*15e0*/  USHF.R.U32.HI UR4, URZ, UR13, UR4 ;  /* 0x0000000dff047299 */ /* 0x008fe40008011604 */
[----:B------:R-:W-:Y:S02]  /*15f0*/  USEL UR5, UR16, UR6, !UP2 ;  /* 0x0000000610057287 */ /* 0x000fe4000d000000 */
[----:B------:R-:W-:-:S04]  /*1600*/  USEL UR4, UR20, UR4, !UP1 ;  /* 0x0000000414047287 */ /* 0x000fc8000c800000 */
[----:B------:R-:W-:Y:S02]  /*1610*/  UIADD3 UR6, UPT, UPT, UR5, -UR4, URZ ;  /* 0x8000000405067290 */ /* 0x000fe4000fffe0ff */
[----:B------:R-:W-:Y:S02]  /*1620*/  UIADD3 UR4, UPT, UPT, -UR5, UR4, URZ ;  /* 0x0000000405047290 */ /* 0x000fe4000fffe1ff */
[----:B------:R-:W-:Y:S02]  /*1630*/  UIMAD UR20, UR6, UR10, UR20 ;  /* 0x0000000a061472a4 */ /* 0x000fe4000f8e0214 */
[----:B------:R-:W-:-:S12]  /*1640*/  UIMAD UR16, UR4, UR12, UR16 ;  /* 0x0000000c041072a4 */ /* 0x000fd8000f8e0210 */
.L_x_19:
[----:B------:R-:W-:Y:S05]  /*1650*/  BRA.U !UP5, `(.L_x_20) ;  /* 0x000000010d0c7547 */ /* 0x000fea000b800000 */
[----:B------:R-:W-:Y:S01]  /*1660*/  UCGABAR_WAIT ;  /* 0x0000000000007dc7 */ /* 0x000fe20008000000 */
[----:B------:R-:W-:Y:S01]  /*1670*/  CCTL.IVALL ;  /* 0x00000000ff00798f */ /* 0x000fe20002000000 */
[----:B------:R-:W-:Y:S05]  /*1680*/  BRA `(.L_x_21) ;  /* 0x0000000000047947 */ /* 0x000fea0003800000 */
.L_x_20:
[----:B------:R-:W-:Y:S06]  /*1690*/  BAR.SYNC.DEFER_BLOCKING 0x0 ;  /* 0x0000000000007b1d */ /* 0x000fec0000010000 */
.L_x_21:
[----:B------:R-:W-:Y:S05]  /*16a0*/  BRA.U UP0, `(.L_x_22) ;  /* 0x00000015000c7547 */ /* 0x000fea000b800000 */
[----:B------:R-:W1:Y:S01]  /*16b0*/  LDCU UR6, c[0x0][0x38c] ;  /* 0x00007180ff0677ac */ /* 0x000e620008000800 */
[----:B------:R-:W-:Y:S01]  /*16c0*/  PLOP3.LUT P1, PT, PT, PT, UP3, 0x80, 0x8 ;  /* 0x000000000008781c */ /* 0x000fe20003f2f038 */
[----:B------:R-:W-:Y:S01]  /*16d0*/  IMAD.MOV.U32 R12, RZ, RZ, 0x1 ;  /* 0x00000001ff0c7424 */ /* 0x000fe200078e00ff */
[----:B------:R-:W-:Y:S01]  /*16e0*/  ISETP.EQ.OR P2, PT, R0, RZ, P3 ;  /* 0x000000ff0000720c */ /* 0x000fe20001f42670 */
[----:B------:R-:W-:Y:S01]  /*16f0*/  UISETP.NE.AND UP1, UPT, UR17, URZ, UPT ;  /* 0x000000ff1100728c */ /* 0x000fe2000bf25270 */
[----:B------:R-:W-:Y:S02]  /*1700*/  PLOP3.LUT P1, PT, P1, PT, PT, 0x8, 0x80 ;  /* 0x000000000080781c */ /* 0x000fe40000f2e170 */
[----:B------:R-:W-:Y:S01]  /*1710*/  CS2R R10, SRZ ;  /* 0x00000000000a7805 */ /* 0x000fe2000001ff00 */
[----:B------:R-:W-:Y:S01]  /*1720*/  IMAD.MOV.U32 R9, RZ, RZ, RZ ;  /* 0x000000ffff097224 */ /* 0x000fe200078e00ff */
[----:B------:R-:W2:Y:S01]  /*1730*/  LDCU UR39, c[0x0][0x370] ;  /* 0x00006e00ff2777ac */ /* 0x000ea20008000800 */
[----:B------:R-:W-:Y:S01]  /*1740*/  IMAD.MOV.U32 R8, RZ, RZ, 0x1 ;  /* 0x00000001ff087424 */ /* 0x000fe200078e00ff */
[----:B------:R-:W3:Y:S01]  /*1750*/  LDCU.64 UR28, c[0x0][0x348] ;  /* 0x00006900ff1c77ac */ /* 0x000ee20008000a00 */
[----:B------:R-:W-:-:S02]  /*1760*/  USHF.R.U32.HI UR43, URZ, 0x5, UR21 ;  /* 0x00000005ff2b7899 */ /* 0x000fc40008011615 */
[----:B-1----:R-:W-:Y:S02]  /*1770*/  UIADD3 UR5, UPT, UPT, UR6, 0x1f, URZ ;  /* 0x0000001f06057890 */ /* 0x002fe4000fffe0ff */
[----:B------:R-:W-:Y:S02]  /*1780*/  UIADD3 UR44, UPT, UPT, UR6, 0x3e, URZ ;  /* 0x0000003e062c7890 */ /* 0x000fe4000fffe0ff */
[----:B------:R-:W-:Y:S01]  /*1790*/  USHF.R.S32.HI UR4, URZ, 0x1f, UR5 ;  /* 0x0000001fff047899 */ /* 0x000fe20008011405 */
[----:B------:R-:W1:Y:S03]  /*17a0*/  LDCU UR38, c[0x0][0x374] ;  /* 0x00006e80ff2677ac */ /* 0x000e660008000800 */
[----:B------:R-:W-:Y:S02]  /*17b0*/  ULEA.HI UR4, UR4, UR5, URZ, 0x5 ;  /* 0x0000000504047291 */ /* 0x000fe4000f8f28ff */
[----:B------:R-:W-:-:S02]  /*17c0*/  USEL UR25, UR46, 0x2, UP1 ;  /* 0x000000022e197887 */ /* 0x000fc40008800000 */
[----:B------:R-:W-:Y:S02]  /*17d0*/  USHF.R.S32.HI UR41, URZ, 0x5, UR4 ;  /* 0x00000005ff297899 */ /* 0x000fe40008011404 */
[----:B------:R-:W-:Y:S02]  /*17e0*/  UIADD3 UR4, UPT, UPT, UR6, -0x1, URZ ;  /* 0xffffffff06047890 */ /* 0x000fe4000fffe0ff */
[----:B------:R-:W-:Y:S02]  /*17f0*/  UISETP.LT.U32.AND UP0, UPT, UR41, 0x6, UPT ;  /* 0x000000062900788c */ /* 0x000fe4000bf01070 */
[----:B------:R-:W-:Y:S02]  /*1800*/  UISETP.GE.U32.AND UP2, UPT, UR4, -0x3f, UPT ;  /* 0xffffffc10400788c */ /* 0x000fe4000bf46070 */
[----:B------:R-:W-:Y:S01]  /*1810*/  USEL UR40, UR41, 0x6, UP0 ;  /* 0x0000000629287887 */ /* 0x000fe20008000000 */
[----:B------:R-:W-:-:S03]  /*1820*/  UMOV UR5, URZ ;  /* 0x000000ff00057c82 */ /* 0x000fc60008000000 */
[----:B------:R-:W-:Y:S02]  /*1830*/  UIADD3 UR24, UPT, UPT, UR40, -0x1, URZ ;  /* 0xffffffff28187890 */ /* 0x000fe4000fffe0ff */
[----:B------:R-:W-:-:S03]  /*1840*/  UIADD3 UR42, UPT, UPT, UR41, -UR40, URZ ;  /* 0x80000028292a7290 */ /* 0x000fc6000fffe0ff */
[----:B------:R-:W-:-:S04]  /*1850*/  @UP2 UIADD3 UR24, UPT, UPT, UR40, URZ, URZ ;  /* 0x000000ff28182290 */ /* 0x000fc8000fffe0ff */
[----:B-123--:R-:W-:-:S12]  /*1860*/  UIADD3 UR24, UPT, UPT, UR24, 0x1, URZ ;  /* 0x0000000118187890 */ /* 0x00efd8000fffe0ff */
.L_x_42:
[----:B------:R-:W-:Y:S01]  /*1870*/  UISETP.NE.AND UP0, UPT, UR52, URZ, UPT ;  /* 0x000000ff3400728c */ /* 0x000fe2000bf05270 */
[----:B------:R-:W1:Y:S08]  /*1880*/  S2UR UR52, SR_CgaCtaId ;  /* 0x00000000003479c3 */ /* 0x000e700000008800 */
[----:B------:R-:W-:Y:S05]  /*1890*/  BRA.U UP0, `(.L_x_23) ;  /* 0x0000000100347547 */ /* 0x000fea000b800000 */
[----:B------:R-:W2:Y:S01]  /*18a0*/  S2R R0, SR_CgaCtaId ;  /* 0x0000000000007919 */ /* 0x000ea20000008800 */
[----:B------:R-:W-:-:S04]  /*18b0*/  MOV R2, 0x400 ;  /* 0x0000040000027802 */ /* 0x000fc80000000f00 */
[----:B--2---:R-:W-:Y:S02]  /*18c0*/  LEA R0, R0, R2, 0x18 ;  /* 0x0000000200007211 */ /* 0x004fe400078ec0ff */
[----:B------:R-:W-:-:S03]  /*18d0*/  SHF.L.U32 R2, R8, 0x1f, RZ ;  /* 0x0000001f08027819 */ /* 0x000fc600000006ff */
[----:B------:R-:W-:-:S04]  /*18e0*/  IMAD R0, R9, 0x8, R0 ;  /* 0x0000000809007824 */ /* 0x000fc800078e0200 */
[----:B------:R-:W2:Y:S02]  /*18f0*/  SYNCS.PHASECHK.TRANS64.TRYWAIT P0, [R0+URZ+0x120], R2 ;  /* 0x00012002000075a7 */ /* 0x000ea400080011ff */
[----:B--2---:R-:W-:Y:S05]  /*1900*/  @!P0 BRA `(.L_x_24) ;  /* 0x0000009c00388947 */ /* 0x004fea0003800000 */
.L_x_176:
[----:B------:R-:W-:Y:S01]  /*1910*/  VIADD R9, R9, 0x1 ;  /* 0x0000000109097836 */ /* 0x000fe20000000000 */
[----:B------:R2:W-:Y:S04]  /*1920*/  SYNCS.ARRIVE.TRANS64.A1T0 RZ, [R0+URZ+0x110], RZ ;  /* 0x000110ff00ff79a7 */ /* 0x0005e800081000ff */
[----:B------:R-:W-:-:S04]  /*1930*/  ISETP.NE.AND P0, PT, R9, 0x2, PT ;  /* 0x000000020900780c */ /* 0x000fc80003f05270 */
[----:B------:R-:W-:Y:S02]  /*1940*/  SEL R9, R9, RZ, P0 ;  /* 0x000000ff09097207 */ /* 0x000fe40000000000 */
[----:B--2---:R-:W-:-:S04]  /*1950*/  SEL R0, RZ, 0x1, P0 ;  /* 0x00000001ff007807 */ /* 0x004fc80000000000 */
[----:B------:R-:W-:-:S07]  /*1960*/  LOP3.LUT R8, R8, R0, RZ, 0x3c, !PT ;  /* 0x0000000008087212 */ /* 0x000fce00078e3cff */
.L_x_23:
[----:B------:R-:W-:Y:S01]  /*1970*/  UMOV UR6, 0x400 ;  /* 0x0000040000067882 */ /* 0x000fe20000000000 */
[----:B------:R-:W-:Y:S01]  /*1980*/  SHF.L.U32 R0, R12, 0x1f, RZ ;  /* 0x0000001f0c007819 */ /* 0x000fe200000006ff */
[----:B-1----:R-:W-:Y:S02]  /*1990*/  ULEA UR6, UR52, UR6, 0x18 ;  /* 0x0000000634067291 */ /* 0x002fe4000f8ec0ff */
[----:B------:R-:W-:Y:S02]  /*19a0*/  UISETP.GE.U32.AND UP0, UPT, UR44, 0x3f, UPT ;  /* 0x0000003f2c00788c */ /* 0x000fe4000bf06070 */
[----:B------:R-:W-:Y:S02]  /*19b0*/  ULEA UR4, UR5, UR6, 0x3 ;  /* 0x0000000605047291 */ /* 0x000fe4000f8e18ff */
[----:B------:R-:W-:Y:S02]  /*19c0*/  USHF.L.U32 UR11, UR20, 0x7, URZ ;  /* 0x00000007140b7899 */ /* 0x000fe400080006ff */
[----:B------:R-:W-:Y:S01]  /*19d0*/  ULEA UR35, UR16, UR43, 0x7 ;  /* 0x0000002b10237291 */ /* 0x000fe2000f8e38ff */
[----:B------:R-:W-:-:S04]  /*19e0*/  UMOV UR13, URZ ;  /* 0x000000ff000d7c82 */ /* 0x000fc80008000000 */
[----:B------:R1:W2:Y:S01]  /*19f0*/  SYNCS.PHASECHK.TRANS64.TRYWAIT P0, [UR4+0x30], R0 ;  /* 0x00003000ff0075a7 */ /* 0x0002a20008001104 */
[----:B------:R-:W-:Y:S06]  /*1a00*/  BRA.U !UP0, `(.L_x_25) ;  /* 0x0000000108bc7547 */ /* 0x000fec000b800000 */
[----:B------:R-:W-:Y:S01]  /*1a10*/  UMOV UR7, URZ ;  /* 0x000000ff00077c82 */ /* 0x000fe20008000000 */
[----:B------:R-:W-:-:S05]  /*1a20*/  UMOV UR4, UR5 ;  /* 0x0000000500047c82 */ /* 0x000fca0008000000 */
.L_x_31:
[----:B------:R-:W-:Y:S01]  /*1a30*/  ULEA UR33, UR4, UR6, 0x3 ;  /* 0x0000000604217291 */ /* 0x000fe2000f8e18ff */
[----:B--2---:R-:W-:Y:S01]  /*1a40*/  @!P3 MOV R2, 0x8000 ;  /* 0x000080000002b802 */ /* 0x004fe20000000f00 */
[----:B--2-4-:R-:W-:Y:S10]  /*1a50*/  @P0 BRA `(.L_x_26) ;  /* 0x00000000000c0947 */ /* 0x014ff40003800000 */
[----:B------:R-:W-:-:S04]  /*1a60*/  SHF.L.U32 R3, R12, 0x1f, RZ ;  /* 0x0000001f0c037819 */ /* 0x000fc800000006ff */
[----:B------:R-:W2:Y:S02]  /*1a70*/  SYNCS.PHASECHK.TRANS64.TRYWAIT P0, [UR33+0x30], R3 ;  /* 0x00003003ff0075a7 */ /* 0x000ea40008001121 */
[----:B--2---:R-:W-:Y:S05]  /*1a80*/  @!P0 BRA `(.L_x_27) ;  /* 0x0000009800ec8947 */ /* 0x004fea0003800000 */
.L_x_26:
[----:B------:R2:W-:Y:S01]  /*1a90*/  @!P3 SYNCS.ARRIVE.TRANS64 RZ, [UR33], R2 ;  /* 0x00000002ffffb9a7 */ /* 0x0005e20008000021 */
[----:B------:R-:W-:-:S04]  /*1aa0*/  ULOP3.LUT UR5, UR25, 0x2, URZ, 0xfc, !UPT ;  /* 0x0000000219057892 */ /* 0x000fc8000f8efcff */
[----:B------:R-:W-:-:S09]  /*1ab0*/  UISETP.NE.AND UP0, UPT, UR5, 0x2, UPT ;  /* 0x000000020500788c */ /* 0x000fd2000bf05270 */
[----:B------:R-:W-:Y:S05]  /*1ac0*/  BRA.U UP0, `(.L_x_28) ;  /* 0x0000000100047547 */ /* 0x000fea000b800000 */
[----:B------:R-:W-:Y:S05]  /*1ad0*/  BPT.TRAP 0x1 ;  /* 0x000000040000795c */ /* 0x000fea0000300000 */
.L_x_28:
[----:B------:R-:W-:Y:S04]  /*1ae0*/  BSSY.RECONVERGENT B0, `(.L_x_29) ;  /* 0x0000003000007945 */ /* 0x000fe80003800200 */
[----:B------:R-:W-:Y:S05]  /*1af0*/  @P2 BRA `(.L_x_30) ;  /* 0x0000000000042947 */ /* 0x000fea0003800000 */
[----:B------:R-:W-:Y:S05]  /*1b00*/  BPT.TRAP 0x1 ;  /* 0x000000040000795c */ /* 0x000fea0000300000 */
.L_x_30:
[----:B------:R-:W-:Y:S05]  /*1b10*/  BSYNC.RECONVERGENT B0 ;  /* 0x0000000000007941 */ /* 0x000fea0003800200 */
.L_x_29:
[----:B------:R-:W-:Y:S02]  /*1b20*/  UIADD3 UR5, UPT, UPT, UR4, 0x1, URZ ;  /* 0x0000000104057890 */ /* 0x000fe4000fffe0ff */
[----:B------:R-:W-:Y:S02]  /*1b30*/  UIADD3 UR16, UP1, UPT, UR28, 0x80, URZ ;  /* 0x000000801c107890 */ /* 0x000fe4000ff3e0ff */
[----:B------:R-:W-:Y:S02]  /*1b40*/  UISETP.NE.AND UP0, UPT, UR5, 0x6, UPT ;  /* 0x000000060500788c */ /* 0x000fe4000bf05270 */
[----:B------:R-:W-:Y:S02]  /*1b50*/  USHF.L.U32 UR34, UR7, 0x5, URZ ;  /* 0x0000000507227899 */ /* 0x000fe400080006ff */
[----:B------:R-:W-:Y:S02]  /*1b60*/  USEL UR9, URZ, 0x1, UP0 ;  /* 0x00000001ff097887 */ /* 0x000fe40008000000 */
[----:B------:R-:W-:-:S02]  /*1b70*/  USEL UR5, UR5, URZ, UP0 ;  /* 0x000000ff05057287 */ /* 0x000fc40008000000 */
[----:B------:R-:W-:Y:S02]  /*1b80*/  UIADD3 UR14, UP0, UPT, UR28, 0x180, URZ ;  /* 0x000001801c0e7890 */ /* 0x000fe4000ff1e0ff */
[----:B------:R-:W-:Y:S01]  /*1b90*/  ULEA UR8, UR5, UR6, 0x3 ;  /* 0x0000000605087291 */ /* 0x000fe2000f8e18ff */
[----:B------:R-:W-:Y:S01]  /*1ba0*/  LOP3.LUT R12, R12, UR9, RZ, 0x3c, !PT ;  /* 0x000000090c0c7c12 */ /* 0x000fe2000f8e3cff */
[----:B------:R-:W-:Y:S02]  /*1bb0*/  UIADD3.X UR17, UPT, UPT, URZ, UR29, URZ, UP1, !UPT ;  /* 0x0000001dff117290 */ /* 0x000fe40008ffe4ff */
[----:B------:R-:W-:Y:S01]  /*1bc0*/  UIADD3.X UR15, UPT, UPT, URZ, UR29, URZ, UP0, !UPT ;  /* 0x0000001dff0f7290 */ /* 0x000fe200087fe4ff */
[----:B-1----:R-:W-:Y:S01]  /*1bd0*/  SHF.L.U32 R0, R12, 0x1f, RZ ;  /* 0x0000001f0c007819 */ /* 0x002fe200000006ff */
[----:B------:R-:W-:Y:S01]  /*1be0*/  UMOV UR18, 0x0 ;  /* 0x0000000000127882 */ /* 0x000fe20000000000 */
[----:B------:R-:W-:Y:S01]  /*1bf0*/  UMOV UR19, 0x10000000 ;  /* 0x1000000000137882 */ /* 0x000fe20000000000 */
[----:B------:R-:W-:Y:S01]  /*1c00*/  UMOV UR12, UR36 ;  /* 0x00000024000c7c82 */ /* 0x000fe20008000000 */
[----:B------:R3:W4:Y:S01]  /*1c10*/  SYNCS.PHASECHK.TRANS64.TRYWAIT P0, [UR8+0x30], R0 ;  /* 0x00003000ff0075a7 */ /* 0x0007220008001108 */
[----:B------:R-:W-:Y:S01]  /*1c20*/  USHF.L.U32 UR8, UR4, 0xe, URZ ;  /* 0x0000000e04087899 */ /* 0x000fe200080006ff */
[----:B------:R-:W-:-:S02]  /*1c30*/  UMOV UR9, UR33 ;  /* 0x0000002100097c82 */ /* 0x000fc40008000000 */
[----:B------:R-:W-:Y:S01]  /*1c40*/  UMOV UR4, 0x30000 ;  /* 0x0003000000047882 */ /* 0x000fe20000000000 */
[----:B------:R-:W-:Y:S02]  /*1c50*/  ULEA UR32, UR21, UR8, 0x2 ;  /* 0x0000000815207291 */ /* 0x000fe4000f8e10ff */
[----:B------:R-:W-:Y:S02]  /*1c60*/  UIADD3 UR8, UPT, UPT, UR6, 0x20400, UR8 ;  /* 0x0002040006087890 */ /* 0x000fe4000fffe008 */
[----:B------:R-:W-:Y:S01]  /*1c70*/  UIADD3 UR32, UPT, UPT, UR6, 0x8400, UR32 ;  /* 0x0000840006207890 */ /* 0x000fe2000fffe020 */
[----:B------:R-:W-:Y:S01]  /*1c80*/  UMOV UR10, UR34 ;  /* 0x00000022000a7c82 */ /* 0x000fe20008000000 */
[----:B------:R-:W-:Y:S01]  /*1c90*/  UIADD3 UR7, UPT, UPT, UR7, 0x1, URZ ;  /* 0x0000000107077890 */ /* 0x000fe2000fffe0ff */
[----:B------:R-:W-:-:S03]  /*1ca0*/  UMOV UR13, UR24 ;  /* 0x00000018000d7c82 */ /* 0x000fc60008000000 */
[----:B------:R-:W-:-:S03]  /*1cb0*/  UISETP.NE.AND UP0, UPT, UR7, UR24, UPT ;  /* 0x000000180700728c */ /* 0x000fc6000bf05270 */
[----:B------:R1:W-:Y:S01]  /*1cc0*/  UTMALDG.3D.MULTICAST [UR32], [UR16], UR4, desc[UR18] ;  /* 0x00001220100073b4 */ /* 0x0003e20008011804 */
[----:B------:R3:W-:Y:S01]  /*1cd0*/  UTMALDG.3D [UR8], [UR14], desc[UR18] ;  /* 0x000012080e0075b4 */ /* 0x0007e20008011000 */
[----:B-1----:R-:W-:-:S04]  /*1ce0*/  UMOV UR4, UR5 ;  /* 0x0000000500047c82 */ /* 0x002fc80008000000 */
[----:B---3--:R-:W-:Y:S05]  /*1cf0*/  BRA.U UP0, `(.L_x_31) ;  /* 0xfffffffd004c7547 */ /* 0x008fea000b83ffff */
.L_x_25:
[----:B------:R-:W-:Y:S01]  /*1d00*/  ULEA UR4, UR5, UR6, 0x3 ;  /* 0x0000000605047291 */ /* 0x000fe2000f8e18ff */
[----:B-1----:R-:W-:Y:S01]  /*1d10*/  SHF.L.U32 R0, R12, 0x1f, RZ ;  /* 0x0000001f0c007819 */ /* 0x002fe200000006ff */
[----:B------:R-:W-:Y:S01]  /*1d20*/  @!P1 SYNCS.ARRIVE.TRANS64.A1T0 RZ, [UR6+0xa8], RZ ;  /* 0x0000a8ffffff99a7 */ /* 0x000fe20008100006 */
[----:B------:R-:W-:-:S06]  /*1d30*/  UISETP.GT.AND UP0, UPT, UR41, UR40, UPT ;  /* 0x000000282900728c */ /* 0x000fcc000bf04270 */
[----:B--2-4-:R1:W2:Y:S03]  /*1d40*/  SYNCS.PHASECHK.TRANS64.TRYWAIT P0, [UR4+0x30], R0 ;  /* 0x00003000ff0075a7 */ /* 0x0142a60008001104 */
[----:B------:R-:W-:Y:S05]  /*1d50*/  BRA.U !UP0, `(.L_x_32) ;  /* 0x0000000108c07547 */ /* 0x000fea000b800000 */
[----:B------:R-:W-:Y:S01]  /*1d60*/  UIADD3 UR26, UPT, UPT, UR42, UR13, URZ ;  /* 0x0000000d2a1a7290 */ /* 0x000fe2000fffe0ff */
[----:B------:R-:W-:-:S11]  /*1d70*/  UMOV UR4, UR5 ;  /* 0x0000000500047c82 */ /* 0x000fd60008000000 */
.L_x_38:
[----:B------:R-:W-:Y:S01]  /*1d80*/  ULEA UR17, UR4, UR6, 0x3 ;  /* 0x0000000604117291 */ /* 0x000fe2000f8e18ff */
[----:B--2---:R-:W-:Y:S01]  /*1d90*/  @!P3 MOV R2, 0x8000 ;  /* 0x000080000002b802 */ /* 0x004fe20000000f00 */
[----:B--2-4-:R-:W-:Y:S10]  /*1da0*/  @P0 BRA `(.L_x_33) ;  /* 0x00000000000c0947 */ /* 0x014ff40003800000 */
[----:B------:R-:W-:-:S04]  /*1db0*/  SHF.L.U32 R3, R12, 0x1f, RZ ;  /* 0x0000001f0c037819 */ /* 0x000fc800000006ff */
[----:B------:R-:W2:Y:S02]  /*1dc0*/  SYNCS.PHASECHK.TRANS64.TRYWAIT P0, [UR17+0x30], R3 ;  /* 0x00003003ff0075a7 */ /* 0x000ea40008001111 */
[----:B--2---:R-:W-:Y:S05]  /*1dd0*/  @!P0 BRA `(.L_x_34) ;  /* 0x0000009800308947 */ /* 0x004fea0003800000 */
.L_x_33:
[----:B------:R2:W-:Y:S01]  /*1de0*/  @!P3 SYNCS.ARRIVE.TRANS64 RZ, [UR17], R2 ;  /* 0x00000002ffffb9a7 */ /* 0x0005e20008000011 */
[----:B------:R-:W-:-:S04]  /*1df0*/  ULOP3.LUT UR5, UR25, 0x2, URZ, 0xfc, !UPT ;  /* 0x0000000219057892 */ /* 0x000fc8000f8efcff */
[----:B------:R-:W-:-:S09]  /*1e00*/  UISETP.NE.AND UP0, UPT, UR5, 0x2, UPT ;  /* 0x000000020500788c */ /* 0x000fd2000bf05270 */
[----:B------:R-:W-:Y:S05]  /*1e10*/  BRA.U UP0, `(.L_x_35) ;  /* 0x0000000100047547 */ /* 0x000fea000b800000 */
[----:B------:R-:W-:Y:S05]  /*1e20*/  BPT.TRAP 0x1 ;  /* 0x000000040000795c */ /* 0x000fea0000300000 */
.L_x_35:
[----:B------:R-:W-:Y:S04]  /*1e30*/  BSSY.RECONVERGENT B0, `(.L_x_36) ;  /* 0x0000003000007945 */ /* 0x000fe80003800200 */
[----:B------:R-:W-:Y:S05]  /*1e40*/  @P2 BRA `(.L_x_37) ;  /* 0x0000000000042947 */ /* 0x000fea0003800000 */
[----:B------:R-:W-:Y:S05]  /*1e50*/  BPT.TRAP 0x1 ;  /* 0x000000040000795c */ /* 0x000fea0000300000 */
.L_x_37:
[----:B------:R-:W-:Y:S05]  /*1e60*/  BSYNC.RECONVERGENT B0 ;  /* 0x0000000000007941 */ /* 0x000fea0003800200 */
.L_x_36:
[----:B------:R-:W-:Y:S02]  /*1e70*/  UIADD3 UR5, UPT, UPT, UR4, 0x1, URZ ;  /* 0x0000000104057890 */ /* 0x000fe4000fffe0ff */
[----:B------:R-:W-:Y:S02]  /*1e80*/  UIADD3 UR14, UP1, UPT, UR28, 0x80, URZ ;  /* 0x000000801c0e7890 */ /* 0x000fe4000ff3e0ff */
[----:B------:R-:W-:Y:S02]  /*1e90*/  UISETP.NE.AND UP0, UPT, UR5, 0x6, UPT ;  /* 0x000000060500788c */ /* 0x000fe4000bf05270 */
[----:B------:R-:W-:Y:S02]  /*1ea0*/  USHF.L.U32 UR18, UR13, 0x5, URZ ;  /* 0x000000050d127899 */ /* 0x000fe400080006ff */
[----:B------:R-:W-:Y:S02]  /*1eb0*/  USEL UR8, URZ, 0x1, UP0 ;  /* 0x00000001ff087887 */ /* 0x000fe40008000000 */
[----:B------:R-:W-:-:S02]  /*1ec0*/  USEL UR5, UR5, URZ, UP0 ;  /* 0x000000ff05057287 */ /* 0x000fc40008000000 */
[----:B------:R-:W-:Y:S02]  /*1ed0*/  UIADD3 UR22, UP0, UPT, UR28, 0x180, URZ ;  /* 0x000001801c167890 */ /* 0x000fe4000ff1e0ff */
[----:B------:R-:W-:Y:S01]  /*1ee0*/  LOP3.LUT R12, R12, UR8, RZ, 0x3c, !PT ;  /* 0x000000080c0c7c12 */ /* 0x000fe2000f8e3cff */
[----:B------:R-:W-:Y:S02]  /*1ef0*/  USHF.L.U32 UR8, UR4, 0xe, URZ ;  /* 0x0000000e04087899 */ /* 0x000fe400080006ff */
[----:B------:R-:W-:Y:S01]  /*1f00*/  ULEA UR7, UR5, UR6, 0x3 ;  /* 0x0000000605077291 */ /* 0x000fe2000f8e18ff */
[----:B-1----:R-:W-:Y:S01]  /*1f10*/  SHF.L.U32 R0, R12, 0x1f, RZ ;  /* 0x0000001f0c007819 */ /* 0x002fe200000006ff */
[----:B------:R-:W-:Y:S02]  /*1f20*/  ULEA UR16, UR21, UR8, 0x2 ;  /* 0x0000000815107291 */ /* 0x000fe4000f8e10ff */
[----:B------:R-:W-:Y:S02]  /*1f30*/  UIADD3.X UR15, UPT, UPT, URZ, UR29, URZ, UP1, !UPT ;  /* 0x0000001dff0f7290 */ /* 0x000fe40008ffe4ff */
[----:B------:R-:W-:-:S02]  /*1f40*/  UIADD3 UR16, UPT, UPT, UR6, 0x8400, UR16 ;  /* 0x0000840006107890 */ /* 0x000fc4000fffe010 */
[----:B------:R-:W-:Y:S01]  /*1f50*/  UIADD3 UR8, UPT, UPT, UR6, 0x20400, UR8 ;  /* 0x0002040006087890 */ /* 0x000fe2000fffe008 */
[----:B------:R3:W4:Y:S01]  /*1f60*/  SYNCS.PHASECHK.TRANS64.TRYWAIT P0, [UR7+0x30], R0 ;  /* 0x00003000ff0075a7 */ /* 0x0007220008001107 */
[----:B------:R-:W-:Y:S01]  /*1f70*/  UIADD3.X UR23, UPT, UPT, URZ, UR29, URZ, UP0, !UPT ;  /* 0x0000001dff177290 */ /* 0x000fe200087fe4ff */
[----:B------:R-:W-:Y:S01]  /*1f80*/  UMOV UR4, 0x30000 ;  /* 0x0003000000047882 */ /* 0x000fe20000000000 */
[----:B------:R-:W-:Y:S01]  /*1f90*/  UMOV UR30, 0x0 ;  /* 0x00000000001e7882 */ /* 0x000fe20000000000 */
[----:B------:R-:W-:Y:S01]  /*1fa0*/  UMOV UR31, 0x10000000 ;  /* 0x10000000001f7882 */ /* 0x000fe20000000000 */
[----:B------:R-:W-:Y:S01]  /*1fb0*/  UMOV UR19, UR35 ;  /* 0x0000002300137c82 */ /* 0x000fe20008000000 */
[----:B------:R-:W-:Y:S01]  /*1fc0*/  UMOV UR20, UR36 ;  /* 0x0000002400147c82 */ /* 0x000fe20008000000 */
[----:B------:R-:W-:Y:S01]  /*1fd0*/  UMOV UR12, UR36 ;  /* 0x00000024000c7c82 */ /* 0x000fe20008000000 */
[----:B------:R-:W-:Y:S01]  /*1fe0*/  UMOV UR9, UR17 ;  /* 0x0000001100097c82 */ /* 0x000fe20008000000 */
[----:B------:R-:W-:Y:S01]  /*1ff0*/  UMOV UR10, UR18 ;  /* 0x00000012000a7c82 */ /* 0x000fe20008000000 */
[----:B------:R1:W-:Y:S01]  /*2000*/  UTMALDG.3D.MULTICAST [UR16], [UR14], UR4, desc[UR30] ;  /* 0x00001e100e0073b4 */ /* 0x0003e20008011804 */
[----:B------:R-:W-:-:S04]  /*2010*/  UIADD3 UR13, UPT, UPT, UR13, 0x1, URZ ;  /* 0x000000010d0d7890 */ /* 0x000fc8000fffe0ff */
[----:B------:R-:W-:Y:S01]  /*2020*/  UISETP.NE.AND UP0, UPT, UR13, UR26, UPT ;  /* 0x0000001a0d00728c */ /* 0x000fe2000bf05270 */
[----:B------:R3:W-:Y:S01]  /*2030*/  UTMALDG.3D [UR8], [UR22], desc[UR30] ;  /* 0x00001e08160075b4 */ /* 0x0007e20008011000 */
[----:B-1----:R-:W-:-:S07]  /*2040*/  UMOV UR4, UR5 ;  /* 0x0000000500047c82 */ /* 0x002fce0008000000 */
[----:B---3--:R-:W-:Y:S05]  /*2050*/  BRA.U UP0, `(.L_x_38) ;  /* 0xfffffffd00487547 */ /* 0x008fea000b83ffff */
.L_x_32:
[C---:B------:R-:W-:Y:S01]  /*2060*/  LEA R3, R11.reuse, UR6, 0x3 ;  /* 0x000000060b037c11 */ /* 0x040fe2000f8e18ff */
[----:B------:R-:W-:Y:S01]  /*2070*/  NOP ;  /* 0x0000000000007918 */ /* 0x000fe20000000000 */
[----:B-1----:R-:W-:Y:S02]  /*2080*/  SHF.L.U32 R0, R10, 0x1f, RZ ;  /* 0x0000001f0a007819 */ /* 0x002fe400000006ff */
[----:B------:R-:W-:Y:S02]  /*2090*/  LEA R4, R11, UR6, 0x4 ;  /* 0x000000060b047c11 */ /* 0x000fe4000f8e20ff */
[----:B--2-4-:R-:W1:Y:S02]  /*20a0*/  SYNCS.PHASECHK.TRANS64.TRYWAIT P0, [R3+URZ+0xb0], R0 ;  /* 0x0000b000030075a7 */ /* 0x014e6400080011ff */
[----:B-1----:R-:W-:Y:S05]  /*20b0*/  @!P0 BRA `(.L_x_39) ;  /* 0x0000009400908947 */ /* 0x002fea0003800000 */
.L_x_179:
[----:B------:R-:W2:Y:S01]  /*20c0*/  LDS.128 R4, [R4+0x140] ;  /* 0x0001400004047984 */ /* 0x000ea20000000c00 */
[----:B------:R-:W-:Y:S01]  /*20d0*/  UISETP.GE.AND UP0, UPT, UR45, 0x1, UPT ;  /* 0x000000012d00788c */ /* 0x000fe2000bf06270 */
[----:B------:R-:W-:Y:S01]  /*20e0*/  @!PT LDS RZ, [RZ] ;  /* 0x00000000fffff984 */ /* 0x000fe20000000800 */
[----:B------:R-:W-:Y:S01]  /*20f0*/  @!PT LDS RZ, [RZ] ;  /* 0x00000000fffff984 */ /* 0x000fe20000000800 */
[----:B------:R-:W-:Y:S01]  /*2100*/  @!PT LDS RZ, [RZ] ;  /* 0x00000000fffff984 */ /* 0x000fe20000000800 */
[----:B------:R-:W-:Y:S01]  /*2110*/  @!PT LDS RZ, [RZ] ;  /* 0x00000000fffff984 */ /* 0x000fe20000000800 */
[----:B------:R3:W-:Y:S06]  /*2120*/  MEMBAR.ALL.CTA ;  /* 0x0000000000007992 */ /* 0x0007ec0000008000 */
[----:B---3--:R-:W3:Y:S01]  /*2130*/  FENCE.VIEW.ASYNC.S ;  /* 0x00000000000073c6 */ /* 0x008ee20000000000 */
[----:B--2---:R-:W-:-:S13]  /*2140*/  LOP3.LUT P0, RZ, R6, 0x1, RZ, 0xc0, !PT ;  /* 0x0000000106ff7812 */ /* 0x004fda000780c0ff */
[----:B---3--:R-:W-:Y:S01]  /*2150*/  VOTEU.ANY UP1, P0 ;  /* 0x0000000000ff7886 */ /* 0x008fe20000020100 */
[----:B------:R-:W-:-:S13]  /*2160*/  PLOP3.LUT P0, PT, PT, PT, UP1, 0x80, 0x8 ;  /* 0x000000000008781c */ /* 0x000fda0003f0f018 */
[----:B-1----:R-:W-:Y:S02]  /*2170*/  @P0 LOP3.LUT R0, R5, 0xffff, RZ, 0xc0, !PT ;  /* 0x0000ffff05000812 */ /* 0x002fe400078ec0ff */
[----:B------:R-:W-:Y:S02]  /*2180*/  @P0 MOV R2, R4 ;  /* 0x0000000400020202 */ /* 0x000fe40000000f00 */
[----:B------:R-:W-:Y:S01]  /*2190*/  @P0 R2UR UR7, R0 ;  /* 0x00000000000702ca */ /* 0x000fe200000e0000 */
[----:B------:R-:W-:Y:S01]  /*21a0*/  VIADD R0, R3, 0xc0 ;  /* 0x000000c003007836 */ /* 0x000fe20000000000 */
[----:B------:R-:W-:Y:S02]  /*21b0*/  @P0 SHF.R.U32.HI R4, RZ, 0x10, R5 ;  /* 0x00000010ff040819 */ /* 0x000fe40000011605 */
[----:B------:R-:W-:Y:S02]  /*21c0*/  @P0 R2UR UR8, R2 ;  /* 0x00000000020802ca */ /* 0x000fe400000e0000 */
[----:B------:R-:W-:-:S02]  /*21d0*/  PRMT R0, RZ, 0x654, R0 ;  /* 0x00000654ff007816 */ /* 0x000fc40000000000 */
[----:B------:R-:W-:Y:S02]  /*21e0*/  @P0 R2UR UR4, R4 ;  /* 0x00000000040402ca */ /* 0x000fe400000e0000 */
[----:B------:R1:W-:Y:S03]  /*21f0*/  SYNCS.ARRIVE.TRANS64.RED.A1T0 RZ, [R0+URZ], RZ ;  /* 0x000000ff00ff79a7 */ /* 0x0003e600081004ff */
[----:B------:R-:W-:-:S04]  /*2200*/  @UP1 UMOV UR27, UR7 ;  /* 0x00000007001b1c82 */ /* 0x000fc80008000000 */
[----:B------:R-:W-:-:S04]  /*2210*/  @UP1 UMOV UR37, UR8 ;  /* 0x0000000800251c82 */ /* 0x000fc80008000000 */
[----:B------:R-:W-:Y:S01]  /*2220*/  @UP1 UMOV UR36, UR4 ;  /* 0x0000000400241c82 */ /* 0x000fe20008000000 */
[----:B------:R-:W-:Y:S05]  /*2230*/  BRA.U !UP0, `(.L_x_40) ;  /* 0x0000000108d47547 */ /* 0x000fea000b800000 */
[----:B------:R-:W2:Y:S01]  /*2240*/  LDCU.128 UR12, c[0x0][0xb10] ;  /* 0x00016200ff0c77ac */ /* 0x000ea20008000c00 */
[----:B------:R-:W3:Y:S01]  /*2250*/  LDCU UR26, c[0x0][0xb20] ;  /* 0x00016400ff1a77ac */ /* 0x000ee20008000800 */
[----:B------:R-:W4:Y:S01]  /*2260*/  LDCU UR20, c[0x0][0xb0c] ;  /* 0x00016180ff1477ac */ /* 0x000f220008000800 */
[----:B------:R-:W1:Y:S01]  /*2270*/  LDCU.64 UR10, c[0x0][0xb28] ;  /* 0x00016500ff0a77ac */ /* 0x000e620008000a00 */
[----:B------:R-:W-:Y:S02]  /*2280*/  UISETP.NE.AND UP3, UPT, UR45, 0x1, UPT ;  /* 0x000000012d00788c */ /* 0x000fe4000bf65270 */
[----:B--2---:R-:W-:Y:S02]  /*2290*/  UIMAD.WIDE.U32 UR16, UR38, UR15, URZ ;  /* 0x0000000f261072a5 */ /* 0x004fe4000f8e00ff */
[----:B------:R-:W-:Y:S02]  /*22a0*/  UIMAD.WIDE.U32 UR8, UR39, UR12, URZ ;  /* 0x0000000c270872a5 */ /* 0x000fe4000f8e00ff */
[----:B------:R-:W-:-:S02]  /*22b0*/  UISETP.NE.AND UP0, UPT, UR14, 0x1, UPT ;  /* 0x000000010e00788c */ /* 0x000fc4000bf05270 */
[----:B------:R-:W-:Y:S01]  /*22c0*/  UIMAD.WIDE.U32 UR22, UR27, UR15, URZ ;  /* 0x0000000f1b1672a5 */ /* 0x000fe2000f8e00ff */
[----:B------:R-:W-:Y:S02]  /*22d0*/  UMOV UR16, UR17 ;  /* 0x0000001100107c82 */ /* 0x000fe40008000000 */
[----:B------:R-:W-:Y:S01]  /*22e0*/  UMOV UR8, UR9 ;  /* 0x0000000900087c82 */ /* 0x000fe20008000000 */
[----:B---3--:R-:W-:Y:S02]  /*22f0*/  USHF.R.U32.HI UR16, URZ, UR26, UR16 ;  /* 0x0000001aff107299 */ /* 0x008fe40008011610 */
[----:B----4-:R-:W-:Y:S02]  /*2300*/  UISETP.NE.AND UP2, UPT, UR20, 0x1, UPT ;  /* 0x000000011400788c */ /* 0x010fe4000bf45270 */
[----:B------:R-:W-:Y:S02]  /*2310*/  USHF.R.U32.HI UR8, URZ, UR13, UR8 ;  /* 0x0000000dff087299 */ /* 0x000fe40008011608 */
[----:B------:R-:W-:-:S02]  /*2320*/  USEL UR7, UR38, UR16, !UP0 ;  /* 0x0000001026077287 */ /* 0x000fc4000c000000 */
[----:B------:R-:W-:Y:S02]  /*2330*/  USEL UR8, UR39, UR8, !UP2 ;  /* 0x0000000827087287 */ /* 0x000fe4000d000000 */
[----:B-1----:R-:W-:Y:S01]  /*2340*/  UIMAD.WIDE.U32 UR16, UR7, UR10, URZ ;  /* 0x0000000a071072a5 */ /* 0x002fe2000f8e00ff */
[----:B------:R-:W-:Y:S01]  /*2350*/  UMOV UR4, UR23 ;  /* 0x0000001700047c82 */ /* 0x000fe20008000000 */
[----:B------:R-:W-:Y:S02]  /*2360*/  UIMAD.WIDE.U32 UR18, UR37, UR12, URZ ;  /* 0x0000000c251272a5 */ /* 0x000fe4000f8e00ff */
[----:B------:R-:W-:-:S03]  /*2370*/  UIMAD.WIDE.U32 UR22, UR8, UR10, URZ ;  /* 0x0000000a081672a5 */ /* 0x000fc6000f8e00ff */
[----:B------:R-:W-:Y:S01]  /*2380*/  UMOV UR16, UR17 ;  /* 0x0000001100107c82 */ /* 0x000fe20008000000 */
[----:B------:R-:W-:Y:S02]  /*2390*/  USHF.R.U32.HI UR4, URZ, UR26, UR4 ;  /* 0x0000001aff047299 */ /* 0x000fe40008011604 */
[----:B------:R-:W-:Y:S01]  /*23a0*/  @UP3 USHF.R.U32.HI UR7, URZ, UR11, UR16 ;  /* 0x0000000bff073299 */ /* 0x000fe20008011610 */
[----:B------:R-:W-:Y:S01]  /*23b0*/  UMOV UR18, UR19 ;  /* 0x0000001300127c82 */ /* 0x000fe20008000000 */
[----:B------:R-:W-:Y:S01]  /*23c0*/  UMOV UR22, UR23 ;  /* 0x0000001700167c82 */ /* 0x000fe20008000000 */
[----:B------:R-:W-:Y:S02]  /*23d0*/  USHF.R.U32.HI UR13, URZ, UR13, UR18 ;  /* 0x0000000dff0d7299 */ /* 0x000fe40008011612 */
[----:B------:R-:W-:Y:S02]  /*23e0*/  USEL UR4, UR27, UR4, !UP0 ;  /* 0x000000041b047287 */ /* 0x000fe4000c000000 */
[----:B------:R-:W-:-:S02]  /*23f0*/  @UP3 USHF.R.U32.HI UR8, URZ, UR11, UR22 ;  /* 0x0000000bff083299 */ /* 0x000fc40008011616 */
[----:B------:R-:W-:Y:S02]  /*2400*/  UIMAD UR9, UR45, UR7, URZ ;  /* 0x000000072d0972a4 */ /* 0x000fe4000f8e02ff */
[----:B------:R-:W-:Y:S02]  /*2410*/  USEL UR7, UR37, UR13, !UP2 ;  /* 0x0000000d25077287 */ /* 0x000fe4000d000000 */
[----:B------:R-:W-:Y:S02]  /*2420*/  UIMAD UR12, UR45, UR8, URZ ;  /* 0x000000082d0c72a4 */ /* 0x000fe4000f8e02ff */
[----:B------:R-:W-:Y:S02]  /*2430*/  UISETP.GE.AND UP0, UPT, UR4, UR9, UPT ;  /* 0x000000090400728c */ /* 0x000fe4000bf06270 */
[----:B------:R-:W-:Y:S02]  /*2440*/  UIMAD.WIDE.U32 UR16, UR4, UR10, URZ ;  /* 0x0000000a041072a5 */ /* 0x000fe4000f8e00ff */
[----:B------:R-:W-:-:S02]  /*2450*/  UISETP.GE.OR UP0, UPT, UR7, UR12, UP0 ;  /* 0x0000000c0700728c */ /* 0x000fc40008706670 */
        /* <DEDUP_REMOVED lines=19> */
.L_x_40:
[----:B------:R-:W2:Y:S02]  /*2590*/  LDCU UR4, c[0x0][0xb30] ;  /* 0x00016600ff0477ac */ /* 0x000ea40008000800 */
[----:B--2---:R-:W-:-:S09]  /*25a0*/  UISETP.NE.AND UP0, UPT, UR4, 0x1, UPT ;  /* 0x000000010400788c */ /* 0x004fd2000bf05270 */
[----:B------:R-:W-:Y:S05]  /*25b0*/  BRA.U UP0, `(.L_x_41) ;  /* 0x0000000100447547 */ /* 0x000fea000b800000 */
[----:B------:R-:W2:Y:S01]  /*25c0*/  LDCU.128 UR12, c[0x0][0xb10] ;  /* 0x00016200ff0c77ac */ /* 0x000ea20008000c00 */
[----:B------:R-:W3:Y:S01]  /*25d0*/  LDCU UR16, c[0x0][0xb0c] ;  /* 0x00016180ff1077ac */ /* 0x000ee20008000800 */
[----:B------:R-:W4:Y:S01]  /*25e0*/  LDCU UR17, c[0x0][0xb20] ;  /* 0x00016400ff1177ac */ /* 0x000f220008000800 */
[----:B--2---:R-:W-:Y:S02]  /*25f0*/  UIMAD.WIDE.U32 UR10, UR37, UR12, URZ ;  /* 0x0000000c250a72a5 */ /* 0x004fe4000f8e00ff */
[----:B------:R-:W-:Y:S02]  /*2600*/  UIMAD.WIDE.U32 UR8, UR27, UR15, URZ ;  /* 0x0000000f1b0872a5 */ /* 0x000fe4000f8e00ff */
[----:B---3--:R-:W-:Y:S02]  /*2610*/  UISETP.NE.AND UP2, UPT, UR16, 0x1, UPT ;  /* 0x000000011000788c */ /* 0x008fe4000bf45270 */
[----:B------:R-:W-:Y:S01]  /*2620*/  UISETP.NE.AND UP0, UPT, UR14, 0x1, UPT ;  /* 0x000000010e00788c */ /* 0x000fe2000bf05270 */
[----:B------:R-:W-:-:S02]  /*2630*/  UMOV UR7, UR11 ;  /* 0x0000000b00077c82 */ /* 0x000fc40008000000 */
[----:B------:R-:W-:Y:S01]  /*2640*/  UMOV UR4, UR9 ;  /* 0x0000000900047c82 */ /* 0x000fe20008000000 */
[----:B------:R-:W-:Y:S02]  /*2650*/  USHF.R.U32.HI UR7, URZ, UR13, UR7 ;  /* 0x0000000dff077299 */ /* 0x000fe40008011607 */
[----:B----4-:R-:W-:Y:S02]  /*2660*/  USHF.R.U32.HI UR4, URZ, UR17, UR4 ;  /* 0x00000011ff047299 */ /* 0x010fe40008011604 */
[----:B------:R-:W-:Y:S02]  /*2670*/  USEL UR7, UR37, UR7, !UP2 ;  /* 0x0000000725077287 */ /* 0x000fe4000d000000 */
[----:B------:R-:W-:-:S04]  /*2680*/  USEL UR4, UR27, UR4, !UP0 ;  /* 0x000000041b047287 */ /* 0x000fc8000c000000 */
[----:B------:R-:W-:Y:S02]  /*2690*/  UIADD3 UR8, UPT, UPT, UR7, -UR4, URZ ;  /* 0x8000000407087290 */ /* 0x000fe4000fffe0ff */
[----:B------:R-:W-:Y:S02]  /*26a0*/  UIADD3 UR4, UPT, UPT, -UR7, UR4, URZ ;  /* 0x0000000407047290 */ /* 0x000fe4000fffe1ff */
[----:B------:R-:W-:Y:S02]  /*26b0*/  UIMAD UR27, UR8, UR14, UR27 ;  /* 0x0000000e081b72a4 */ /* 0x000fe4000f8e021b */
[----:B------:R-:W-:-:S12]  /*26c0*/  UIMAD UR37, UR4, UR16, UR37 ;  /* 0x00000010042572a4 */ /* 0x000fd8000f8e0225 */
.L_x_41:
[----:B------:R-:W-:Y:S01]  /*26d0*/  VIADD R11, R11, 0x1 ;  /* 0x000000010b0b7836 */ /* 0x000fe20000000000 */
[----:B------:R-:W-:Y:S02]  /*26e0*/  R2UR UR7, R55 ;  /* 0x00000000370772ca */ /* 0x000fe400000e0000 */
[----:B------:R-:W-:Y:S02]  /*26f0*/  R2UR UR4, R54 ;  /* 0x00000000360472ca */ /* 0x000fe400000e0000 */
[C---:B------:R-:W-:Y:S02]  /*2700*/  ISETP.NE.AND P0, PT, R11.reuse, 0x2, PT ;  /* 0x000000020b00780c */ /* 0x040fe40003f05270 */
[----:B------:R-:W-:Y:S02]  /*2710*/  PLOP3.LUT P1, PT, PT, PT, PT, 0x80, 0x8 ;  /* 0x000000000008781c */ /* 0x000fe40003f2f070 */
[----:B-1----:R-:W-:Y:S02]  /*2720*/  SEL R0, RZ, 0x1, P0 ;  /* 0x00000001ff007807 */ /* 0x002fe40000000000 */
[----:B------:R-:W-:-:S02]  /*2730*/  SEL R11, R11, RZ, P0 ;  /* 0x000000ff0b0b7207 */ /* 0x000fc40000000000 */
[----:B------:R-:W-:Y:S01]  /*2740*/  LOP3.LUT R10, R10, R0, RZ, 0x3c, !PT ;  /* 0x000000000a0a7212 */ /* 0x000fe200078e3cff */
[----:B------:R-:W-:Y:S02]  /*2750*/  UIADD3 UR16, UPT, UPT, UR37, UR7, URZ ;  /* 0x0000000725107290 */ /* 0x000fe4000fffe0ff */
[----:B------:R-:W-:Y:S01]  /*2760*/  UIADD3 UR20, UPT, UPT, UR27, UR4, URZ ;  /* 0x000000041b147290 */ /* 0x000fe2000fffe0ff */
[----:B------:R-:W-:Y:S11]  /*2770*/  BRA.U UP1, `(.L_x_42) ;  /* 0xfffffff1013c7547 */ /* 0x000ff6000b83ffff */
[----:B------:R-:W-:Y:S01]  /*2780*/  UIADD3 UR7, UPT, UPT, UR6, 0x30, URZ ;  /* 0x0000003006077890 */ /* 0x000fe2000fffe0ff */
[----:B------:R-:W-:-:S03]  /*2790*/  SHF.L.U32 R2, R12, 0x1f, RZ ;  /* 0x0000001f0c027819 */ /* 0x000fc600000006ff */
[----:B------:R-:W-:-:S09]  /*27a0*/  ULEA UR4, UR5, UR7, 0x3 ;  /* 0x0000000705047291 */ /* 0x000fd2000f8e18ff */
[----:B------:R-:W1:Y:S02]  /*27b0*/  SYNCS.PHASECHK.TRANS64.TRYWAIT P0, [UR4], R2 ;  /* 0x00000002ff0075a7 */ /* 0x000e640008001104 */
[----:B-1----:R-:W-:Y:S05]  /*27c0*/  @!P0 BRA `(.L_x_43) ;  /* 0x0000008c00e08947 */ /* 0x002fea0003800000 */
.L_x_181:
[----:B------:R-:W-:-:S04]  /*27d0*/  UIADD3 UR4, UPT, UPT, UR5, 0x1, URZ ;  /* 0x0000000105047890 */ /* 0x000fc8000fffe0ff */
[----:B------:R-:W-:-:S04]  /*27e0*/  UISETP.NE.AND UP0, UPT, UR4, 0x6, UPT ;  /* 0x000000060400788c */ /* 0x000fc8000bf05270 */
[----:B------:R-:W-:Y:S02]  /*27f0*/  USEL UR6, URZ, 0x1, UP0 ;  /* 0x00000001ff067887 */ /* 0x000fe40008000000 */
[----:B------:R-:W-:-:S04]  /*2800*/  USEL UR4, UR4, URZ, UP0 ;  /* 0x000000ff04047287 */ /* 0x000fc80008000000 */
[----:B------:R-:W-:Y:S01]  /*2810*/  ULEA UR5, UR4, UR7, 0x3 ;  /* 0x0000000704057291 */ /* 0x000fe2000f8e18ff */
[----:B-1----:R-:W-:-:S04]  /*2820*/  LOP3.LUT R2, R12, UR6, RZ, 0x3c, !PT ;  /* 0x000000060c027c12 */ /* 0x002fc8000f8e3cff */
[----:B------:R-:W-:-:S04]  /*2830*/  SHF.L.U32 R3, R2, 0x1f, RZ ;  /* 0x0000001f02037819 */ /* 0x000fc800000006ff */
[----:B------:R-:W1:Y:S02]  /*2840*/  SYNCS.PHASECHK.TRANS64.TRYWAIT P0, [UR5], R3 ;  /* 0x00000003ff0075a7 */ /* 0x000e640008001105 */
[----:B-1----:R-:W-:Y:S05]  /*2850*/  @!P0 BRA `(.L_x_44) ;  /* 0x0000008c00d48947 */ /* 0x002fea0003800000 */
.L_x_183:
[----:B------:R-:W-:-:S04]  /*2860*/  UIADD3 UR4, UPT, UPT, UR4, 0x1, URZ ;  /* 0x0000000104047890 */ /* 0x000fc8000fffe0ff */
[----:B------:R-:W-:-:S04]  /*2870*/  UISETP.NE.AND UP0, UPT, UR4, 0x6, UPT ;  /* 0x000000060400788c */ /* 0x000fc8000bf05270 */
[----:B------:R-:W-:Y:S02]  /*2880*/  USEL UR6, URZ, 0x1, UP0 ;  /* 0x00000001ff067887 */ /* 0x000fe40008000000 */
[----:B------:R-:W-:-:S04]  /*2890*/  USEL UR4, UR4, URZ, UP0 ;  /* 0x000000ff04047287 */ /* 0x000fc80008000000 */
[----:B------:R-:W-:Y:S01]  /*28a0*/  ULEA UR5, UR4, UR7, 0x3 ;  /* 0x0000000704057291 */ /* 0x000fe2000f8e18ff */
[----:B------:R-:W-:-:S04]  /*28b0*/  LOP3.LUT R2, R2, UR6, RZ, 0x3c, !PT ;  /* 0x0000000602027c12 */ /* 0x000fc8000f8e3cff */
[----:B-1----:R-:W-:-:S04]  /*28c0*/  SHF.L.U32 R3, R2, 0x1f, RZ ;  /* 0x0000001f02037819 */ /* 0x002fc800000006ff */
[----:B------:R-:W1:Y:S02]  /*28d0*/  SYNCS.PHASECHK.TRANS64.TRYWAIT P0, [UR5], R3 ;  /* 0x00000003ff0075a7 */ /* 0x000e640008001105 */
[----:B-1----:R-:W-:Y:S05]  /*28e0*/  @!P0 BRA `(.L_x_45) ;  /* 0x0000008c00c88947 */ /* 0x002fea0003800000 */
.L_x_185:
        /* <DEDUP_REMOVED lines=9> */
.L_x_187:
        /* <DEDUP_REMOVED lines=9> */
.L_x_189:
[----:B------:R-:W-:-:S04]  /*2a10*/  UIADD3 UR4, UPT, UPT, UR4, 0x1, URZ ;  /* 0x0000000104047890 */ /* 0x000fc8000fffe0ff */
[----:B------:R-:W-:-:S04]  /*2a20*/  UISETP.NE.AND UP0, UPT, UR4, 0x6, UPT ;  /* 0x000000060400788c */ /* 0x000fc8000bf05270 */
[----:B------:R-:W-:Y:S02]  /*2a30*/  USEL UR5, URZ, 0x1, UP0 ;  /* 0x00000001ff057887 */ /* 0x000fe40008000000 */
[----:B------:R-:W-:-:S04]  /*2a40*/  USEL UR4, UR4, URZ, UP0 ;  /* 0x000000ff04047287 */ /* 0x000fc80008000000 */
[----:B------:R-:W-:Y:S01]  /*2a50*/  ULEA UR4, UR4, UR7, 0x3 ;  /* 0x0000000704047291 */ /* 0x000fe2000f8e18ff */
[----:B------:R-:W-:-:S04]  /*2a60*/  LOP3.LUT R2, R2, UR5, RZ, 0x3c, !PT ;  /* 0x0000000502027c12 */ /* 0x000fc8000f8e3cff */
[----:B------:R-:W-:Y:S01]  /*2a70*/  SHF.L.U32 R2, R2, 0x1f, RZ ;  /* 0x0000001f02027819 */ /* 0x000fe200000006ff */
[----:B-1----:R-:W-:-:S07]  /*2a80*/  IMAD.U32 R0, RZ, RZ, UR4 ;  /* 0x00000004ff007e24 */ /* 0x002fce000f8e00ff */
.L_x_48:
[----:B-1----:R1:W2:Y:S02]  /*2a90*/  SYNCS.PHASECHK.TRANS64.TRYWAIT P0, [R0+URZ], R2 ;  /* 0x00000002000075a7 */ /* 0x0022a400080011ff */
[----:B--2---:R-:W-:Y:S05]  /*2aa0*/  @!P0 NANOSLEEP.SYNCS 0x989680 ;  /* 0x009896800000895d */ /* 0x004fea0003900000 */
[----:B------:R-:W2:Y:S02]  /*2ab0*/  @!P0 SYNCS.PHASECHK.TRANS64 P0, [R0+URZ], R2 ;  /* 0x00000002000085a7 */ /* 0x000ea400080010ff */
[----:B--2---:R-:W-:Y:S05]  /*2ac0*/  @P0 EXIT ;  /* 0x000000000000094d */ /* 0x004fea0003800000 */
[----:B------:R-:W-:Y:S05]  /*2ad0*/  BRA `(.L_x_48) ;  /* 0xfffffffc00ec7947 */ /* 0x000fea000383ffff */
.L_x_22:
[----:B------:R-:W-:-:S04]  /*2ae0*/  UISETP.NE.AND UP0, UPT, UR52, URZ, UPT ;  /* 0x000000ff3400728c */ /* 0x000fc8000bf05270 */
[----:B------:R-:W-:-:S09]  /*2af0*/  UISETP.NE.OR UP0, UPT, UR17, 0x1, UP0 ;  /* 0x000000011100788c */ /* 0x000fd20008705670 */
[----:B------:R-:W-:Y:S05]  /*2b00*/  BRA.U UP0, `(.L_x_49) ;  /* 0x0000000500487547 */ /* 0x000fea000b800000 */
[----:B------:R-:W-:Y:S01]  /*2b10*/  ISETP.GE.U32.AND P2, PT, R0, 0x2, PT ;  /* 0x000000020000780c */ /* 0x000fe20003f46070 */
[----:B------:R-:W-:Y:S01]  /*2b20*/  IMAD.MOV.U32 R12, RZ, RZ, 0x1 ;  /* 0x00000001ff0c7424 */ /* 0x000fe200078e00ff */
[----:B------:R-:W-:Y:S02]  /*2b30*/  CS2R R10, SRZ ;  /* 0x00000000000a7805 */ /* 0x000fe4000001ff00 */
[----:B------:R-:W-:Y:S01]  /*2b40*/  CS2R R8, SRZ ;  /* 0x0000000000087805 */ /* 0x000fe2000001ff00 */
[----:B------:R-:W-:Y:S01]  /*2b50*/  UMOV UR6, 0x400 ;  /* 0x0000040000067882 */ /* 0x000fe20000000000 */
[----:B------:R-:W-:Y:S01]  /*2b60*/  UMOV UR5, URZ ;  /* 0x000000ff00057c82 */ /* 0x000fe20008000000 */
[----:B------:R-:W-:-:S12]  /*2b70*/  ULEA UR6, UR52, UR6, 0x18 ;  /* 0x0000000634067291 */ /* 0x000fd8000f8ec0ff */
.L_x_53:
[----:B------:R-:W-:Y:S02]  /*2b80*/  LEA R2, R8, UR6, 0x3 ;  /* 0x0000000608027c11 */ /* 0x000fe4000f8e18ff */
[----:B------:R-:W-:-:S03]  /*2b90*/  SHF.L.U32 R4, R9, 0x1f, RZ ;  /* 0x0000001f09047819 */ /* 0x000fc600000006ff */
[----:B------:R-:W-:Y:S01]  /*2ba0*/  VIADD R5, R2, 0x120 ;  /* 0x0000012002057836 */ /* 0x000fe20000000000 */
[----:B------:R-:W1:Y:S02]  /*2bb0*/  SYNCS.PHASECHK.TRANS64.TRYWAIT P0, [R2+URZ+0x110], R4 ;  /* 0x00011004020075a7 */ /* 0x000e6400080011ff */
[----:B-1----:R-:W-:Y:S05]  /*2bc0*/  @!P0 BRA `(.L_x_50) ;  /* 0x0000008c00588947 */ /* 0x002fea0003800000 */
.L_x_190:
[----:B------:R-:W-:Y:S01]  /*2bd0*/  ULEA UR4, UR5, UR6, 0x3 ;  /* 0x0000000605047291 */ /* 0x000fe2000f8e18ff */
[----:B-1----:R-:W-:Y:S01]  /*2be0*/  PRMT R2, RZ, 0x654, R5 ;  /* 0x00000654ff027816 */ /* 0x002fe20000000005 */
[----:B------:R-:W-:Y:S01]  /*2bf0*/  @!P2 IMAD.MOV.U32 R4, RZ, RZ, 0x10 ;  /* 0x00000010ff04a424 */ /* 0x000fe200078e00ff */
[----:B------:R-:W-:Y:S01]  /*2c00*/  SHF.L.U32 R5, R12, 0x1f, RZ ;  /* 0x0000001f0c057819 */ /* 0x000fe200000006ff */
[----:B------:R-:W-:Y:S01]  /*2c10*/  UIADD3 UR7, UPT, UPT, UR4, 0xb0, URZ ;  /* 0x000000b004077890 */ /* 0x000fe2000fffe0ff */
[----:B------:R1:W-:Y:S05]  /*2c20*/  SYNCS.ARRIVE.TRANS64.RED.A1T0 RZ, [R2+URZ], RZ ;  /* 0x000000ff02ff79a7 */ /* 0x0003ea00081004ff */
[----:B------:R-:W-:Y:S01]  /*2c30*/  IMAD.U32 R6, RZ, RZ, UR7 ;  /* 0x00000007ff067e24 */ /* 0x000fe2000f8e00ff */
[----:B------:R-:W2:Y:S04]  /*2c40*/  SYNCS.PHASECHK.TRANS64.TRYWAIT P0, [UR4+0xc0], R5 ;  /* 0x0000c005ff0075a7 */ /* 0x000ea80008001104 */
[----:B------:R-:W-:Y:S01]  /*2c50*/  PRMT R6, R0, 0x654, R6 ;  /* 0x0000065400067816 */ /* 0x000fe20000000006 */
[----:B-12---:R-:W-:Y:S06]  /*2c60*/  @!P0 BRA `(.L_x_51) ;  /* 0x0000008c00448947 */ /* 0x006fec0003800000 */
.L_x_192:
[----:B------:R-:W-:Y:S01]  /*2c70*/  ULEA UR8, UR5, UR6, 0x4 ;  /* 0x0000000605087291 */ /* 0x000fe2000f8e20ff */
[----:B------:R-:W-:Y:S01]  /*2c80*/  SEL R3, R6, R3, !P2 ;  /* 0x0000000306037207 */ /* 0x000fe20005000000 */
[----:B------:R-:W-:Y:S01]  /*2c90*/  UIADD3 UR9, UPT, UPT, UR4, 0xb0, URZ ;  /* 0x000000b004097890 */ /* 0x000fe2000fffe0ff */
[----:B-1----:R-:W-:Y:S01]  /*2ca0*/  LEA R2, R11, UR6, 0x3 ;  /* 0x000000060b027c11 */ /* 0x002fe2000f8e18ff */
[----:B------:R-:W-:Y:S01]  /*2cb0*/  UIADD3 UR8, UPT, UPT, UR8, 0x140, URZ ;  /* 0x0000014008087890 */ /* 0x000fe2000fffe0ff */
[----:B------:R1:W-:Y:S01]  /*2cc0*/  @!P2 SYNCS.ARRIVE.TRANS64.RED RZ, [R3+URZ], R4 ;  /* 0x0000000403ffa9a7 */ /* 0x0003e200080004ff */
[----:B------:R-:W-:Y:S01]  /*2cd0*/  UIADD3 UR4, UPT, UPT, UR5, 0x1, URZ ;  /* 0x0000000105047890 */ /* 0x000fe2000fffe0ff */
[----:B------:R-:W-:-:S03]  /*2ce0*/  VIADD R8, R8, 0x1 ;  /* 0x0000000108087836 */ /* 0x000fc60000000000 */
[----:B------:R-:W-:Y:S02]  /*2cf0*/  UISETP.NE.AND UP0, UPT, UR4, 0x2, UPT ;  /* 0x000000020400788c */ /* 0x000fe4000bf05270 */
[----:B------:R-:W-:Y:S01]  /*2d00*/  ISETP.NE.AND P0, PT, R8, 0x2, PT ;  /* 0x000000020800780c */ /* 0x000fe20003f05270 */
[----:B------:R-:W-:Y:S06]  /*2d10*/  UGETNEXTWORKID.BROADCAST [UR8], [UR9] ;  /* 0x00000000080073ca */ /* 0x000fec0008000100 */
[----:B------:R-:W-:Y:S02]  /*2d20*/  USEL UR7, URZ, 0x1, UP0 ;  /* 0x00000001ff077887 */ /* 0x000fe40008000000 */
[----:B------:R-:W-:-:S04]  /*2d30*/  USEL UR5, UR4, URZ, UP0 ;  /* 0x000000ff04057287 */ /* 0x000fc80008000000 */
[----:B------:R-:W-:Y:S02]  /*2d40*/  LOP3.LUT R12, R12, UR7, RZ, 0x3c, !PT ;  /* 0x000000070c0c7c12 */ /* 0x000fe4000f8e3cff */
[----:B-1----:R-:W-:-:S04]  /*2d50*/  SHF.L.U32 R4, R10, 0x1f, RZ ;  /* 0x0000001f0a047819 */ /* 0x002fc800000006ff */
[----:B------:R-:W1:Y:S02]  /*2d60*/  SYNCS.PHASECHK.TRANS64.TRYWAIT P1, [R2+URZ+0xb0], R4 ;  /* 0x0000b004020075a7 */ /* 0x000e6400080211ff */
[----:B-1----:R-:W-:Y:S05]  /*2d70*/  @!P1 BRA `(.L_x_52) ;  /* 0x0000008c00189947 */ /* 0x002fea0003800000 */
.L_x_193:
[C---:B-1----:R-:W-:Y:S01]  /*2d80*/  LEA R4, R11.reuse, UR6, 0x4 ;  /* 0x000000060b047c11 */ /* 0x042fe2000f8e20ff */
[----:B------:R-:W-:Y:S01]  /*2d90*/  VIADD R2, R2, 0xc0 ;  /* 0x000000c002027836 */ /* 0x000fe20000000000 */
[----:B------:R-:W-:Y:S01]  /*2da0*/  SEL R8, R8, RZ, P0 ;  /* 0x000000ff08087207 */ /* 0x000fe20000000000 */
[----:B------:R-:W-:-:S03]  /*2db0*/  VIADD R11, R11, 0x1 ;  /* 0x000000010b0b7836 */ /* 0x000fc60000000000 */
[----:B------:R-:W1:Y:S01]  /*2dc0*/  LDS.128 R4, [R4+0x140] ;  /* 0x0001400004047984 */ /* 0x000e620000000c00 */
[----:B------:R-:W-:Y:S02]  /*2dd0*/  PRMT R2, RZ, 0x654, R2 ;  /* 0x00000654ff027816 */ /* 0x000fe40000000002 */
[C---:B------:R-:W-:Y:S01]  /*2de0*/  ISETP.NE.AND P1, PT, R11.reuse, 0x2, PT ;  /* 0x000000020b00780c */ /* 0x040fe20003f25270 */
[----:B------:R-:W-:Y:S01]  /*2df0*/  @!PT LDS RZ, [RZ] ;  /* 0x00000000fffff984 */ /* 0x000fe20000000800 */
[----:B------:R-:W-:Y:S01]  /*2e00*/  @!PT LDS RZ, [RZ] ;  /* 0x00000000fffff984 */ /* 0x000fe20000000800 */
[----:B------:R-:W-:Y:S01]  /*2e10*/  @!PT LDS RZ, [RZ] ;  /* 0x00000000fffff984 */ /* 0x000fe20000000800 */
[----:B------:R-:W-:Y:S01]  /*2e20*/  @!PT LDS RZ, [RZ] ;  /* 0x00000000fffff984 */ /* 0x000fe20000000800 */
[----:B------:R2:W-:Y:S06]  /*2e30*/  MEMBAR.ALL.CTA ;  /* 0x0000000000007992 */ /* 0x0005ec0000008000 */
[----:B--2---:R-:W2:Y:S01]  /*2e40*/  FENCE.VIEW.ASYNC.S ;  /* 0x00000000000073c6 */ /* 0x004ea20000000000 */
[----:B------:R-:W-:Y:S01]  /*2e50*/  SEL R11, R11, RZ, P1 ;  /* 0x000000ff0b0b7207 */ /* 0x000fe20000800000 */
[----:B--2---:R2:W-:Y:S01]  /*2e60*/  SYNCS.ARRIVE.TRANS64.RED.A1T0 RZ, [R2+URZ], RZ ;  /* 0x000000ff02ff79a7 */ /* 0x0045e200081004ff */
[----:B-1----:R-:W-:-:S02]  /*2e70*/  LOP3.LUT P3, RZ, R6, 0x1, RZ, 0xc0, !PT ;  /* 0x0000000106ff7812 */ /* 0x002fc4000786c0ff */
[----:B------:R-:W-:-:S04]  /*2e80*/  SEL R4, RZ, 0x1, P1 ;  /* 0x00000001ff047807 */ /* 0x000fc80000800000 */
[----:B------:R-:W-:Y:S02]  /*2e90*/  LOP3.LUT R10, R10, R4, RZ, 0x3c, !PT ;  /* 0x000000040a0a7212 */ /* 0x000fe400078e3cff */
[----:B--2---:R-:W-:-:S04]  /*2ea0*/  SEL R2, RZ, 0x1, P0 ;  /* 0x00000001ff027807 */ /* 0x004fc80000000000 */
[----:B------:R-:W-:Y:S01]  /*2eb0*/  LOP3.LUT R9, R9, R2, RZ, 0x3c, !PT ;  /* 0x0000000209097212 */ /* 0x000fe200078e3cff */
[----:B------:R-:W-:Y:S06]  /*2ec0*/  @P3 BRA `(.L_x_53) ;  /* 0xfffffffc002c3947 */ /* 0x000fec000383ffff */
[----:B------:R-:W-:Y:S01]  /*2ed0*/  ULEA UR4, UR5, UR6, 0x3 ;  /* 0x0000000605047291 */ /* 0x000fe2000f8e18ff */
[----:B------:R-:W-:-:S08]  /*2ee0*/  SHF.L.U32 R2, R12, 0x1f, RZ ;  /* 0x0000001f0c027819 */ /* 0x000fd000000006ff */
[----:B------:R-:W1:Y:S02]  /*2ef0*/  SYNCS.PHASECHK.TRANS64 P0, [UR4+0xc0], R2 ;  /* 0x0000c002ff0075a7 */ /* 0x000e640008001004 */
[----:B-1----:R-:W-:Y:S05]  /*2f00*/  @P0 BRA `(.L_x_54) ;  /* 0x0000000000080947 */ /* 0x002fea0003800000 */
[----:B------:R-:W1:Y:S02]  /*2f10*/  SYNCS.PHASECHK.TRANS64.TRYWAIT P0, [UR4+0xc0], R2 ;  /* 0x0000c002ff0075a7 */ /* 0x000e640008001104 */
[----:B-1----:R-:W-:Y:S05]  /*2f20*/  @!P0 BRA `(.L_x_55) ;  /* 0x0000008800c08947 */ /* 0x002fea0003800000 */
.L_x_54:
[----:B------:R-:W-:-:S04]  /*2f30*/  UIADD3 UR7, UPT, UPT, UR5, 0x1, URZ ;  /* 0x0000000105077890 */ /* 0x000fc8000fffe0ff */
[----:B------:R-:W-:-:S04]  /*2f40*/  UISETP.NE.AND UP0, UPT, UR7, 0x2, UPT ;  /* 0x000000020700788c */ /* 0x000fc8000bf05270 */
[----:B------:R-:W-:Y:S02]  /*2f50*/  USEL UR8, URZ, 0x1, UP0 ;  /* 0x00000001ff087887 */ /* 0x000fe40008000000 */
[----:B------:R-:W-:-:S04]  /*2f60*/  USEL UR7, UR7, URZ, UP0 ;  /* 0x000000ff07077287 */ /* 0x000fc80008000000 */
[----:B------:R-:W-:Y:S01]  /*2f70*/  ULEA UR7, UR7, UR6, 0x3 ;  /* 0x0000000607077291 */ /* 0x000fe2000f8e18ff */
[----:B-1----:R-:W-:-:S04]  /*2f80*/  LOP3.LUT R2, R12, UR8, RZ, 0x3c, !PT ;  /* 0x000000080c027c12 */ /* 0x002fc8000f8e3cff */
[----:B------:R-:W-:-:S04]  /*2f90*/  SHF.L.U32 R0, R2, 0x1f, RZ ;  /* 0x0000001f02007819 */ /* 0x000fc800000006ff */
[----:B------:R-:W1:Y:S02]  /*2fa0*/  SYNCS.PHASECHK.TRANS64 P0, [UR7+0xc0], R0 ;  /* 0x0000c000ff0075a7 */ /* 0x000e640008001007 */
[----:B-1----:R-:W-:Y:S05]  /*2fb0*/  @P0 EXIT ;  /* 0x000000000000094d */ /* 0x002fea0003800000 */
[----:B------:R-:W-:Y:S02]  /*2fc0*/  SHF.L.U32 R2, R2, 0x1f, RZ ;  /* 0x0000001f02027819 */ /* 0x000fe400000006ff */
[----:B------:R-:W-:-:S07]  /*2fd0*/  MOV R0, UR7 ;  /* 0x0000000700007c02 */ /* 0x000fce0008000f00 */
.L_x_56:
[----:B-1----:R1:W2:Y:S02]  /*2fe0*/  SYNCS.PHASECHK.TRANS64.TRYWAIT P0, [R0+URZ+0xc0], R2 ;  /* 0x0000c002000075a7 */ /* 0x0022a400080011ff */
[----:B--2---:R-:W-:Y:S05]  /*2ff0*/  @!P0 NANOSLEEP.SYNCS 0x989680 ;  /* 0x009896800000895d */ /* 0x004fea0003900000 */
[----:B------:R-:W2:Y:S02]  /*3000*/  @!P0 SYNCS.PHASECHK.TRANS64 P0, [R0+URZ+0xc0], R2 ;  /* 0x0000c002000085a7 */ /* 0x000ea400080010ff */
[----:B--2---:R-:W-:Y:S05]  /*3010*/  @P0 EXIT ;  /* 0x000000000000094d */ /* 0x004fea0003800000 */
[----:B------:R-:W-:Y:S05]  /*3020*/  BRA `(.L_x_56) ;  /* 0xfffffffc00ec7947 */ /* 0x000fea000383ffff */
.L_x_49:
[----:B------:R-:W-:Y:S05]  /*3030*/  BRA.U UP4, `(.L_x_57) ;  /* 0x0000000d04bc7547 */ /* 0x000fea000b800000 */
[----:B------:R-:W-:Y:S01]  /*3040*/  UMOV UR4, 0x40 ;  /* 0x0000004000047882 */ /* 0x000fe20000000000 */
[----:B------:R-:W-:Y:S01]  /*3050*/  NOP ;  /* 0x0000000000007918 */ /* 0x000fe20000000000 */
[----:B------:R-:W-:Y:S01]  /*3060*/  ULEA UR5, UR52, UR4, 0x18 ;  /* 0x0000000434057291 */ /* 0x000fe2000f8ec0ff */
[----:B------:R-:W-:Y:S02]  /*3070*/  UMOV UR6, 0x400 ;  /* 0x0000040000067882 */ /* 0x000fe40000000000 */
[----:B------:R-:W-:-:S06]  /*3080*/  ULEA UR6, UR52, UR6, 0x18 ;  /* 0x0000000634067291 */ /* 0x000fcc000f8ec0ff */
[----:B------:R-:W1:Y:S02]  /*3090*/  LDS.U8 R0, [UR5+0x1c] ;  /* 0x00001c05ff007984 */ /* 0x000e640008000000 */
[----:B-1----:R-:W-:-:S13]  /*30a0*/  ISETP.NE.AND P0, PT, R0, RZ, PT ;  /* 0x000000ff0000720c */ /* 0x002fda0003f05270 */
[----:B------:R-:W-:Y:S05]  /*30b0*/  @P0 BRA `(.L_x_58) ;  /* 0x0000000000580947 */ /* 0x000fea0003800000 */
[----:B------:R-:W-:-:S13]  /*30c0*/  ELECT P0, URZ, PT ;  /* 0x0000000000ff782f */ /* 0x000fda0003800000 */
[----:B------:R-:W-:Y:S05]  /*30d0*/  @!P0 BRA `(.L_x_59) ;  /* 0x0000000000608947 */ /* 0x000fea0003800000 */
[----:B------:R-:W-:Y:S01]  /*30e0*/  UMOV UR4, 0x10 ;  /* 0x0000001000047882 */ /* 0x000fe20000000000 */
[----:B------:R-:W-:Y:S01]  /*30f0*/  HFMA2 R0, -RZ, RZ, 0, 5.9604644775390625e-08 ;  /* 0x00000001ff007431 */ /* 0x000fe200000001ff */
[----:B------:R-:W-:-:S03]  /*3100*/  MOV R3, 0xffff ;  /* 0x0000ffff00037802 */ /* 0x000fc60000000f00 */
[----:B------:R-:W-:Y:S04]  /*3110*/  DEPBAR.LE SB1, 0x36 ;  /* 0x00009d800000791a */ /* 0x000fe80000000000 */
[----:B------:R-:W1:Y:S02]  /*3120*/  UTCATOMSWS.FIND_AND_SET.ALIGN UP0, UR4, UR4 ;  /* 0x00000004000475e3 */ /* 0x000e640008000800 */
[----:B-1----:R-:W-:Y:S01]  /*3130*/  MOV R4, UR4 ;  /* 0x0000000400047c02 */ /* 0x002fe20008000f00 */
[----:B------:R-:W-:Y:S06]  /*3140*/  BRA.U UP0, `(.L_x_60) ;  /* 0x0000000100187547 */ /* 0x000fec000b800000 */
.L_x_61:
[----:B------:R-:W-:Y:S05]  /*3150*/  NANOSLEEP 0x64 ;  /* 0x000000640000795d */ /* 0x000fea0003800000 */
[----:B------:R-:W-:-:S05]  /*3160*/  UMOV UR4, 0x10 ;  /* 0x0000001000047882 */ /* 0x000fca0000000000 */
[----:B------:R-:W-:Y:S04]  /*3170*/  DEPBAR.LE SB1, 0x36 ;  /* 0x00009d800000791a */ /* 0x000fe80000000000 */
[----:B------:R-:W1:Y:S02]  /*3180*/  UTCATOMSWS.FIND_AND_SET.ALIGN UP0, UR4, UR4 ;  /* 0x00000004000475e3 */ /* 0x000e640008000800 */
[----:B-1----:R-:W-:Y:S01]  /*3190*/  MOV R4, UR4 ;  /* 0x0000000400047c02 */ /* 0x002fe20008000f00 */
[----:B------:R-:W-:Y:S05]  /*31a0*/  BRA.U !UP0, `(.L_x_61) ;  /* 0xfffffffd08e87547 */ /* 0x000fea000b83ffff */
.L_x_60:
[-C--:B------:R-:W-:Y:S02]  /*31b0*/  SHF.L.U32 R3, R3, R4.reuse, RZ ;  /* 0x0000000403037219 */ /* 0x080fe400000006ff */
[----:B------:R-:W-:Y:S01]  /*31c0*/  SHF.L.U32 R0, R0, R4, RZ ;  /* 0x0000000400007219 */ /* 0x000fe200000006ff */
[----:B------:R-:W-:Y:S02]  /*31d0*/  IMAD.SHL.U32 R4, R4, 0x20, RZ ;  /* 0x0000002004047824 */ /* 0x000fe400078e00ff */
[----:B------:R1:W-:Y:S04]  /*31e0*/  ATOMS.OR RZ, [UR5+0x14], R3 ;  /* 0x00001403ffff798c */ /* 0x0003e8000b000005 */
[----:B------:R1:W-:Y:S04]  /*31f0*/  ATOMS.OR RZ, [UR5+0x18], R0 ;  /* 0x00001800ffff798c */ /* 0x0003e8000b000005 */
[----:B------:R1:W-:Y:S01]  /*3200*/  STS [UR6+0x160], R4 ;  /* 0x00016004ff007988 */ /* 0x0003e20008000806 */
[----:B------:R-:W-:Y:S05]  /*3210*/  BRA `(.L_x_59) ;  /* 0x0000000000107947 */ /* 0x000fea0003800000 */
.L_x_58:
[----:B------:R-:W-:Y:S02]  /*3220*/  MOV R0, 0xffffffff ;  /* 0xffffffff00007802 */ /* 0x000fe40000000f00 */
[----:B------:R-:W-:-:S03]  /*3230*/  MOV R4, 0x3260 ;  /* 0x0000326000047802 */ /* 0x000fc60000000f00 */
[----:B------:R1:W-:Y:S04]  /*3240*/  STS [UR6+0x160], R0 ;  /* 0x00016000ff007988 */ /* 0x0003e80008000806 */
[----:B-1---5:R-:W-:Y:S05]  /*3250*/  CALL.REL.NOINC `($__internal_1_$__cuda_sm10x_tcgen05_guardrail_trap_phase_invalid_during_alloc) ;  /* 0x0000009000bc7944 */ /* 0x022fea0003c00000 */
.L_x_59:
[----:B------:R-:W-:Y:S05]  /*3260*/  WARPSYNC.ALL ;  /* 0x0000000000007948 */ /* 0x000fea0003800000 */
[----:B------:R-:W2:Y:S01]  /*3270*/  S2UR UR4, SR_CgaCtaId ;  /* 0x00000000000479c3 */ /* 0x000ea20000008800 */
[----:B------:R-:W-:Y:S01]  /*3280*/  UMOV UR26, 0x400 ;  /* 0x00000400001a7882 */ /* 0x000fe20000000000 */
[----:B------:R-:W-:-:S06]  /*3290*/  NOP ;  /* 0x0000000000007918 */ /* 0x000fcc0000000000 */
[----:B------:R-:W-:Y:S06]  /*32a0*/  BAR.ARV 0x6, 0xa0 ;  /* 0x0182800000007b1d */ /* 0x000fec0000002000 */
[----:B------:R-:W3:Y:S01]  /*32b0*/  LDCU UR5, c[0x0][0x38c] ;  /* 0x00007180ff0577ac */ /* 0x000ee20008000800 */
[----:B------:R-:W-:Y:S01]  /*32c0*/  LOP3.LUT R2, R2, 0xffff, RZ, 0xc0, !PT ;  /* 0x0000ffff02027812 */ /* 0x000fe200078ec0ff */
[----:B------:R-:W-:Y:S01]  /*32d0*/  IMAD.MOV.U32 R11, RZ, RZ, 0x1 ;  /* 0x00000001ff0b7424 */ /* 0x000fe200078e00ff */
[----:B------:R-:W-:Y:S01]  /*32e0*/  CS2R R8, SRZ ;  /* 0x0000000000087805 */ /* 0x000fe2000001ff00 */
[----:B------:R-:W4:Y:S01]  /*32f0*/  LDCU UR7, c[0x0][0x38c] ;  /* 0x00007180ff0777ac */ /* 0x000f220008000800 */
[----:B------:R-:W-:Y:S01]  /*3300*/  R2UR UR27, R2 ;  /* 0x00000000021b72ca */ /* 0x000fe200000e0000 */
[----:B------:R-:W-:Y:S01]  /*3310*/  IMAD.MOV.U32 R10, RZ, RZ, RZ ;  /* 0x000000ffff0a7224 */ /* 0x000fe200078e00ff */
[----:B------:R-:W-:Y:S01]  /*3320*/  UMOV UR31, URZ ;  /* 0x000000ff001f7c82 */ /* 0x000fe20008000000 */
[----:B------:R-:W-:Y:S01]  /*3330*/  UMOV UR22, URZ ;  /* 0x000000ff00167c82 */ /* 0x000fe20008000000 */
[----:B--2---:R-:W-:Y:S01]  /*3340*/  ULEA UR26, UR4, UR26, 0x18 ;  /* 0x0000001a041a7291 */ /* 0x004fe2000f8ec0ff */
[----:B------:R-:W-:Y:S01]  /*3350*/  UMOV UR38, 0x0 ;  /* 0x0000000000267882 */ /* 0x000fe20000000000 */
[----:B------:R-:W-:-:S02]  /*3360*/  UMOV UR39, 0x8200910 ;  /* 0x0820091000277882 */ /* 0x000fc40000000000 */
[----:B------:R-:W-:Y:S02]  /*3370*/  UIADD3 UR4, UPT, UPT, UR26, 0x8400, URZ ;  /* 0x000084001a047890 */ /* 0x000fe4000fffe0ff */
[----:B------:R-:W-:Y:S02]  /*3380*/  UIADD3 UR6, UPT, UPT, UR26, 0x20400, URZ ;  /* 0x000204001a067890 */ /* 0x000fe4000fffe0ff */
[----:B---3--:R-:W-:Y:S01]  /*3390*/  UIADD3 UR5, UPT, UPT, UR5, 0x1f, URZ ;  /* 0x0000001f05057890 */ /* 0x008fe2000fffe0ff */
[----:B-1----:R-:W1:Y:S01]  /*33a0*/  LDS R0, [UR26+0x160] ;  /* 0x0001601aff007984 */ /* 0x002e620008000800 */
[----:B------:R-:W-:Y:S01]  /*33b0*/  UMOV UR36, 0x0 ;  /* 0x0000000000247882 */ /* 0x000fe20000000000 */
[----:B------:R-:W-:Y:S01]  /*33c0*/  UMOV UR37, 0x8200910 ;  /* 0x0820091000257882 */ /* 0x000fe20000000000 */
[----:B------:R-:W-:Y:S02]  /*33d0*/  USHF.R.S32.HI UR40, URZ, 0x1f, UR5 ;  /* 0x0000001fff287899 */ /* 0x000fe40008011405 */
[----:B----4-:R-:W-:-:S02]  /*33e0*/  UISETP.GE.AND UP4, UPT, UR7, 0x1, UPT ;  /* 0x000000010700788c */ /* 0x010fc4000bf86270 */
[----:B------:R-:W-:Y:S02]  /*33f0*/  ULEA.HI UR40, UR40, UR5, URZ, 0x5 ;  /* 0x0000000528287291 */ /* 0x000fe4000f8f28ff */
[----:B------:R-:W-:Y:S02]  /*3400*/  USHF.R.U32.HI UR5, URZ, 0x4, UR4 ;  /* 0x00000004ff057899 */ /* 0x000fe40008011604 */
[----:B------:R-:W-:Y:S02]  /*3410*/  USHF.R.S32.HI UR40, URZ, 0x5, UR40 ;  /* 0x00000005ff287899 */ /* 0x000fe40008011428 */
[----:B------:R-:W-:Y:S02]  /*3420*/  USHF.R.U32.HI UR4, URZ, 0x4, UR6 ;  /* 0x00000004ff047899 */ /* 0x000fe40008011606 */
[----:B------:R-:W-:Y:S02]  /*3430*/  UISETP.LT.AND UP0, UPT, UR40, 0x1, UPT ;  /* 0x000000012800788c */ /* 0x000fe4000bf01270 */
[----:B------:R-:W-:-:S02]  /*3440*/  ULOP3.LUT UR5, UR5, 0x3fff, URZ, 0xc0, !UPT ;  /* 0x00003fff05057892 */ /* 0x000fc4000f8ec0ff */
[----:B------:R-:W-:Y:S02]  /*3450*/  ULOP3.LUT UR4, UR4, 0x3fff, URZ, 0xc0, !UPT ;  /* 0x00003fff04047892 */ /* 0x000fe4000f8ec0ff */
[----:B------:R-:W-:Y:S02]  /*3460*/  USEL UR41, UR40, 0x1, !UP0 ;  /* 0x0000000128297887 */ /* 0x000fe4000c000000 */
[----:B------:R-:W-:Y:S02]  /*3470*/  ULOP3.LUT UR28, UR5, 0x10000, URZ, 0xfc, !UPT ;  /* 0x00010000051c7892 */ /* 0x000fe4000f8efcff */
[----:B------:R-:W-:Y:S02]  /*3480*/  ULOP3.LUT UR29, UR4, 0x10000, URZ, 0xfc, !UPT ;  /* 0x00010000041d7892 */ /* 0x000fe4000f8efcff */
[----:B------:R-:W-:Y:S01]  /*3490*/  UIADD3 UR41, UPT, UPT, -UR41, URZ, URZ ;  /* 0x000000ff29297290 */ /* 0x000fe2000fffe1ff */
[----:B------:R-:W-:Y:S01]  /*34a0*/  UMOV UR34, 0x0 ;  /* 0x0000000000227882 */ /* 0x000fe20000000000 */
[----:B------:R-:W-:Y:S01]  /*34b0*/  UMOV UR35, 0x8200910 ;  /* 0x0820091000237882 */ /* 0x000fe20000000000 */
[----:B------:R-:W-:Y:S01]  /*34c0*/  UMOV UR32, 0x0 ;  /* 0x0000000000207882 */ /* 0x000fe20000000000 */
[----:B------:R-:W-:Y:S01]  /*34d0*/  UMOV UR33, 0x8200910 ;  /* 0x0820091000217882 */ /* 0x000fe20000000000 */
[----:B-1----:R-:W-:-:S15]  /*34e0*/  R2UR UR42, R0 ;  /* 0x00000000002a72ca */ /* 0x002fde00000e0000 */
.L_x_68:
[----:B------:R-:W-:Y:S02]  /*34f0*/  LEA R0, R10, UR26, 0x3 ;  /* 0x0000001a0a007c11 */ /* 0x000fe4000f8e18ff */
[----:B------:R-:W-:Y:S02]  /*3500*/  SHF.L.U32 R2, R9, 0x1f, RZ ;  /* 0x0000001f09027819 */ /* 0x000fe400000006ff */
[----:B------:R-:W-:Y:S01]  /*3510*/  PLOP3.LUT P0, PT, PT, PT, UP4, 0x80, 0x8 ;  /* 0x000000000008781c */ /* 0x000fe20003f0f048 */
[----:B------:R-:W-:Y:S01]  /*3520*/  VIADD R3, R0, 0xc0 ;  /* 0x000000c000037836 */ /* 0x000fe20000000000 */
[----:B-1----:R-:W1:Y:S02]  /*3530*/  SYNCS.PHASECHK.TRANS64.TRYWAIT P1, [R0+URZ+0xb0], R2 ;  /* 0x0000b002000075a7 */ /* 0x002e6400080211ff */
[----:B-1-3--:R-:W-:Y:S09]  /*3540*/  @!P1 BRA `(.L_x_62) ;  /* 0x0000008400509947 */ /* 0x00aff20003800000 */
.L_x_195:
[----:B------:R-:W-:Y:S01]  /*3550*/  LEA R4, R10, UR26, 0x4 ;  /* 0x0000001a0a047c11 */ /* 0x000fe2000f8e20ff */
[----:B------:R-:W-:Y:S01]  /*3560*/  @UP4 ULEA UR4, UR22, UR26, 0x3 ;  /* 0x0000001a16044291 */ /* 0x000fe2000f8e18ff */
[----:B------:R-:W-:Y:S01]  /*3570*/  PLOP3.LUT P2, PT, PT, PT, PT, 0x80, 0x8 ;  /* 0x000000000008781c */ /* 0x000fe20003f4f070 */
[----:B------:R-:W-:Y:S01]  /*3580*/  ULEA UR30, UR31, UR26, 0x3 ;  /* 0x0000001a1f1e7291 */ /* 0x000fe2000f8e18ff */
[----:B------:R-:W-:Y:S01]  /*3590*/  PRMT R3, RZ, 0x654, R3 ;  /* 0x00000654ff037816 */ /* 0x000fe20000000003 */
[----:B------:R-:W-:Y:S01]  /*35a0*/  ULEA UR11, UR31, UR42, 0x7 ;  /* 0x0000002a1f0b7291 */ /* 0x000fe2000f8e38ff */
[----:B------:R-:W2:Y:S01]  /*35b0*/  LDS.128 R4, [R4+0x140] ;  /* 0x0001400004047984 */ /* 0x000ea20000000c00 */
[----:B-1----:R-:W-:Y:S02]  /*35c0*/  @P0 SHF.L.U32 R2, R8, 0x1f, RZ ;  /* 0x0000001f08020819 */ /* 0x002fe400000006ff */
[----:B------:R-:W-:Y:S01]  /*35d0*/  SHF.L.U32 R0, R11, 0x1f, RZ ;  /* 0x0000001f0b007819 */ /* 0x000fe200000006ff */
[----:B------:R-:W-:Y:S01]  /*35e0*/  @!PT LDS RZ, [RZ] ;  /* 0x00000000fffff984 */ /* 0x000fe20000000800 */
[----:B------:R-:W-:Y:S01]  /*35f0*/  @!PT LDS RZ, [RZ] ;  /* 0x00000000fffff984 */ /* 0x000fe20000000800 */
[----:B------:R-:W-:Y:S01]  /*3600*/  @!PT LDS RZ, [RZ] ;  /* 0x00000000fffff984 */ /* 0x000fe20000000800 */
[----:B------:R-:W-:Y:S01]  /*3610*/  @!PT LDS RZ, [RZ] ;  /* 0x00000000fffff984 */ /* 0x000fe20000000800 */
[----:B------:R1:W-:Y:S06]  /*3620*/  MEMBAR.ALL.CTA ;  /* 0x0000000000007992 */ /* 0x0003ec0000008000 */
[----:B-1----:R-:W1:Y:S02]  /*3630*/  FENCE.VIEW.ASYNC.S ;  /* 0x00000000000073c6 */ /* 0x002e640000000000 */
[----:B-1----:R1:W-:Y:S01]  /*3640*/  SYNCS.ARRIVE.TRANS64.RED.A1T0 RZ, [R3+URZ], RZ ;  /* 0x000000ff03ff79a7 */ /* 0x0023e200081004ff */
[----:B------:R1:W3:Y:S01]  /*3650*/  @P0 SYNCS.PHASECHK.TRANS64.TRYWAIT P2, [UR4], R2 ;  /* 0x00000002ff0005a7 */ /* 0x0002e20008041104 */
[----:B--2---:R-:W-:Y:S01]  /*3660*/  LOP3.LUT P1, RZ, R6, 0x1, RZ, 0xc0, !PT ;  /* 0x0000000106ff7812 */ /* 0x004fe2000782c0ff */
[----:B------:R-:W2:Y:S02]  /*3670*/  SYNCS.PHASECHK.TRANS64.TRYWAIT P0, [UR30+0xf0], R0 ;  /* 0x0000f000ff0075a7 */ /* 0x000ea4000800111e */
[----:B-123--:R-:W-:Y:S10]  /*3680*/  @!P0 BRA `(.L_x_63) ;  /* 0x0000008400148947 */ /* 0x00eff40003800000 */
.L_x_197:
[----:B------:R-:W-:Y:S01]  /*3690*/  IADD3 R10, PT, PT, R10, 0x1, RZ ;  /* 0x000000010a0a7810 */ /* 0x000fe20007ffe0ff */
[----:B------:R-:W-:Y:S06]  /*36a0*/  BRA.U !UP4, `(.L_x_64) ;  /* 0x000000010cc07547 */ /* 0x000fec000b800000 */
[----:B------:R-:W-:Y:S01]  /*36b0*/  UPLOP3.LUT UP2, UPT, UPT, UPT, UPT, 0x40, 0x4 ;  /* 0x000000000004789c */ /* 0x000fe20003f4e870 */
[----:B------:R-:W-:Y:S01]  /*36c0*/  UMOV UR24, UR41 ;  /* 0x0000002900187c82 */ /* 0x000fe20008000000 */
[----:B------:R-:W-:Y:S01]  /*36d0*/  UMOV UR23, UR40 ;  /* 0x0000002800177c82 */ /* 0x000fe20008000000 */
[----:B------:R-:W-:-:S08]  /*36e0*/  UMOV UR10, UR22 ;  /* 0x00000016000a7c82 */ /* 0x000fd00008000000 */
.L_x_67:
[----:B------:R-:W-:Y:S02]  /*36f0*/  UIADD3 UR24, UPT, UPT, UR24, 0x1, URZ ;  /* 0x0000000118187890 */ /* 0x000fe4000fffe0ff */
[----:B--2---:R-:W-:Y:S02]  /*3700*/  ULEA UR5, UR10, UR26, 0x3 ;  /* 0x0000001a0a057291 */ /* 0x004fe4000f8e18ff */
[----:B------:R-:W-:Y:S01]  /*3710*/  UISETP.NE.AND UP3, UPT, UR24, URZ, UPT ;  /* 0x000000ff1800728c */ /* 0x000fe2000bf65270 */
[----:B---3--:R-:W-:Y:S10]  /*3720*/  @P2 BRA `(.L_x_65) ;  /* 0x00000000000c2947 */ /* 0x008ff40003800000 */
[----:B-1----:R-:W-:Y:S04]  /*3730*/  SHF.L.U32 R2, R8, 0x1f, RZ ;  /* 0x0000001f08027819 */ /* 0x002fe800000006ff */
[----:B------:R-:W1:Y:S02]  /*3740*/  SYNCS.PHASECHK.TRANS64.TRYWAIT P0, [UR5], R2 ;  /* 0x00000002ff0075a7 */ /* 0x000e640008001105 */
[----:B-1----:R-:W-:Y:S05]  /*3750*/  @!P0 BRA `(.L_x_66) ;  /* 0x0000008000f88947 */ /* 0x002fea0003800000 */
.L_x_65:
[----:B------:R-:W-:Y:S01]  /*3760*/  UISETP.NE.AND UP0, UPT, UR23, 0x1, UPT ;  /* 0x000000011700788c */ /* 0x000fe2000bf05270 */
[----:B------:R-:W-:Y:S01]  /*3770*/  PLOP3.LUT P2, PT, PT, PT, PT, 0x80, 0x8 ;  /* 0x000000000008781c */ /* 0x000fe20003f4f070 */
[----:B------:R-:W-:Y:S02]  /*3780*/  UIADD3 UR4, UPT, UPT, UR10, 0x1, URZ ;  /* 0x000000010a047890 */ /* 0x000fe4000fffe0ff */
[----:B------:R-:W-:Y:S02]  /*3790*/  UIADD3 UR25, UPT, UPT, UR5, 0x30, URZ ;  /* 0x0000003005197890 */ /* 0x000fe4000fffe0ff */
[----:B------:R-:W-:Y:S01]  /*37a0*/  UISETP.NE.AND UP1, UPT, UR4, 0x6, UPT ;  /* 0x000000060400788c */ /* 0x000fe2000bf25270 */
[----:B------:R-:W-:Y:S01]  /*37b0*/  PLOP3.LUT P0, PT, PT, PT, UP0, 0x80, 0x8 ;  /* 0x000000000008781c */ /* 0x000fe20003f0f008 */
[----:B------:R-:W-:Y:S02]  /*37c0*/  UIADD3 UR23, UPT, UPT, UR23, -0x1, URZ ;  /* 0xffffffff17177890 */ /* 0x000fe4000fffe0ff */
[----:B------:R-:W-:Y:S02]  /*37d0*/  USEL UR6, URZ, 0x1, UP1 ;  /* 0x00000001ff067887 */ /* 0x000fe40008800000 */
[----:B------:R-:W-:Y:S01]  /*37e0*/  USEL UR22, UR4, URZ, UP1 ;  /* 0x000000ff04167287 */ /* 0x000fe20008800000 */
[----:B------:R-:W-:Y:S01]  /*37f0*/  UMOV UR7, 0x40004040 ;  /* 0x4000404000077882 */ /* 0x000fe20000000000 */
[----:B------:R-:W-:Y:S02]  /*3800*/  UMOV UR5, 0x40004040 ;  /* 0x4000404000057882 */ /* 0x000fe40000000000 */
[----:B------:R-:W-:Y:S01]  /*3810*/  @UP0 ULEA UR4, UR22, UR26, 0x3 ;  /* 0x0000001a16040291 */ /* 0x000fe2000f8e18ff */
[----:B------:R-:W-:Y:S01]  /*3820*/  LOP3.LUT R8, R8, UR6, RZ, 0x3c, !PT ;  /* 0x0000000608087c12 */ /* 0x000fe2000f8e3cff */
[----:B------:R-:W-:Y:S01]  /*3830*/  ULEA UR6, UR10, UR29, 0xa ;  /* 0x0000001d0a067291 */ /* 0x000fe2000f8e50ff */
[----:B------:R-:W-:Y:S02]  /*3840*/  UMOV UR21, 0x40004040 ;  /* 0x4000404000157882 */ /* 0x000fe40000000000 */
[----:B-1----:R-:W-:Y:S01]  /*3850*/  @P0 SHF.L.U32 R0, R8, 0x1f, RZ ;  /* 0x0000001f08000819 */ /* 0x002fe200000006ff */
[----:B------:R-:W-:Y:S02]  /*3860*/  UIADD3 UR20, UPT, UPT, UR6, 0x2, URZ ;  /* 0x0000000206147890 */ /* 0x000fe4000fffe0ff */
[----:B------:R-:W-:Y:S01]  /*3870*/  UIADD3 UR16, UPT, UPT, UR6, 0x4, URZ ;  /* 0x0000000406107890 */ /* 0x000fe2000fffe0ff */
[----:B------:R2:W3:Y:S01]  /*3880*/  @P0 SYNCS.PHASECHK.TRANS64.TRYWAIT P2, [UR4], R0 ;  /* 0x00000000ff0005a7 */ /* 0x0004e20008041104 */
[----:B------:R-:W-:Y:S02]  /*3890*/  ULEA UR4, UR10, UR28, 0xa ;  /* 0x0000001c0a047291 */ /* 0x000fe4000f8e50ff */
[----:B------:R-:W-:Y:S02]  /*38a0*/  UIADD3 UR12, UPT, UPT, UR6, 0x6, URZ ;  /* 0x00000006060c7890 */ /* 0x000fe4000fffe0ff */
[----:B------:R-:W-:Y:S02]  /*38b0*/  UIADD3 UR18, UPT, UPT, UR4, 0x2, URZ ;  /* 0x0000000204127890 */ /* 0x000fe4000fffe0ff */
[----:B------:R-:W-:Y:S02]  /*38c0*/  UIADD3 UR14, UPT, UPT, UR4, 0x4, URZ ;  /* 0x00000004040e7890 */ /* 0x000fe4000fffe0ff */
[----:B------:R-:W-:Y:S01]  /*38d0*/  UIADD3 UR8, UPT, UPT, UR4, 0x6, URZ ;  /* 0x0000000604087890 */ /* 0x000fe2000fffe0ff */
[----:B------:R2:W-:Y:S01]  /*38e0*/  UTCHMMA gdesc[UR4], gdesc[UR6], tmem[UR11], tmem[UR38], idesc[UR39], UP2 ;  /* 0x00ff2606040075ea */ /* 0x0005e2000900000b */
[----:B------:R-:W-:Y:S01]  /*38f0*/  UPLOP3.LUT UP2, UPT, UPT, UPT, UPT, 0x80, 0x8 ;  /* 0x000000000008789c */ /* 0x000fe20003f4f070 */
[----:B------:R-:W-:Y:S01]  /*3900*/  UMOV UR19, 0x40004040 ;  /* 0x4000404000137882 */ /* 0x000fe20000000000 */
[----:B------:R-:W-:Y:S01]  /*3910*/  UMOV UR17, 0x40004040 ;  /* 0x4000404000117882 */ /* 0x000fe20000000000 */
[----:B------:R2:W-:Y:S01]  /*3920*/  UTCHMMA gdesc[UR18], gdesc[UR20], tmem[UR11], tmem[UR36], idesc[UR37], UPT ;  /* 0x00ff2414120075ea */ /* 0x0005e2000b80000b */
[----:B------:R-:W-:Y:S01]  /*3930*/  UMOV UR15, 0x40004040 ;  /* 0x40004040000f7882 */ /* 0x000fe20000000000 */
[----:B------:R-:W-:Y:S01]  /*3940*/  UMOV UR13, 0x40004040 ;  /* 0x40004040000d7882 */ /* 0x000fe20000000000 */
[----:B------:R-:W-:Y:S01]  /*3950*/  UMOV UR9, 0x40004040 ;  /* 0x4000404000097882 */ /* 0x000fe20000000000 */
[----:B------:R2:W-:Y:S01]  /*3960*/  UTCHMMA gdesc[UR14], gdesc[UR16], tmem[UR11], tmem[UR34], idesc[UR35], UPT ;  /* 0x00ff22100e0075ea */ /* 0x0005e2000b80000b */
[----:B------:R2:W-:Y:S01]  /*3970*/  UTCHMMA gdesc[UR8], gdesc[UR12], tmem[UR11], tmem[UR32], idesc[UR33], UPT ;  /* 0x00ff200c080075ea */ /* 0x0005e2000b80000b */
[----:B------:R2:W-:Y:S01]  /*3980*/  UTCBAR.MULTICAST [UR25], URZ, UR27 ;  /* 0x000000ff190073e9 */ /* 0x0005e2000800081b */
[----:B------:R-:W-:Y:S01]  /*3990*/  UMOV UR10, UR22 ;  /* 0x00000016000a7c82 */ /* 0x000fe20008000000 */
[----:B------:R-:W-:Y:S05]  /*39a0*/  BRA.U UP3, `(.L_x_67) ;  /* 0xfffffffd03507547 */ /* 0x000fea000b83ffff */
.L_x_64:
[----:B--2---:R-:W-:Y:S01]  /*39b0*/  UIADD3 UR4, UPT, UPT, UR31, 0x1, URZ ;  /* 0x000000011f047890 */ /* 0x004fe2000fffe0ff */
[C---:B------:R-:W-:Y:S01]  /*39c0*/  ISETP.NE.AND P0, PT, R10.reuse, 0x2, PT ;  /* 0x000000020a00780c */ /* 0x040fe20003f05270 */
[----:B------:R-:W-:Y:S02]  /*39d0*/  UIADD3 UR5, UPT, UPT, UR30, 0xd0, URZ ;  /* 0x000000d01e057890 */ /* 0x000fe4000fffe0ff */
[----:B------:R-:W-:Y:S01]  /*39e0*/  UISETP.NE.AND UP0, UPT, UR4, 0x4, UPT ;  /* 0x000000040400788c */ /* 0x000fe2000bf05270 */
[----:B-1----:R-:W-:Y:S02]  /*39f0*/  SEL R0, RZ, 0x1, P0 ;  /* 0x00000001ff007807 */ /* 0x002fe40000000000 */
[----:B------:R-:W-:Y:S01]  /*3a00*/  SEL R10, R10, RZ, P0 ;  /* 0x000000ff0a0a7207 */ /* 0x000fe20000000000 */
[----:B------:R-:W-:Y:S01]  /*3a10*/  USEL UR6, URZ, 0x1, UP0 ;  /* 0x00000001ff067887 */ /* 0x000fe20008000000 */
[----:B------:R-:W-:Y:S01]  /*3a20*/  LOP3.LUT R9, R9, R0, RZ, 0x3c, !PT ;  /* 0x0000000009097212 */ /* 0x000fe200078e3cff */
[----:B------:R-:W-:Y:S01]  /*3a30*/  USEL UR31, UR4, URZ, UP0 ;  /* 0x000000ff041f7287 */ /* 0x000fe20008000000 */
[----:B------:R1:W-:Y:S03]  /*3a40*/  UTCBAR [UR5], URZ ;  /* 0x000000ff050073e9 */ /* 0x0003e600080000ff */
[----:B------:R-:W-:Y:S01]  /*3a50*/  LOP3.LUT R11, R11, UR6, RZ, 0x3c, !PT ;  /* 0x000000060b0b7c12 */ /* 0x000fe2000f8e3cff */
[----:B------:R-:W-:Y:S07]  /*3a60*/  @P1 BRA `(.L_x_68) ;  /* 0xfffffff800a01947 */ /* 0x000fee000383ffff */
[----:B------:R-:W2:Y:S01]  /*3a70*/  S2UR UR8, SR_CgaCtaId ;  /* 0x00000000000879c3 */ /* 0x000ea20000008800 */
[----:B------:R-:W-:Y:S01]  /*3a80*/  ELECT P0, URZ, PT ;  /* 0x0000000000ff782f */ /* 0x000fe20003800000 */
[----:B------:R-:W-:Y:S01]  /*3a90*/  IMAD.MOV.U32 R0, RZ, RZ, 0x1 ;  /* 0x00000001ff007424 */ /* 0x000fe200078e00ff */
[----:B------:R-:W-:Y:S01]  /*3aa0*/  UIADD3 UR26, UPT, UPT, UR26, 0xf0, URZ ;  /* 0x000000f01a1a7890 */ /* 0x000fe2000fffe0ff */
[----:B------:R-:W-:Y:S01]  /*3ab0*/  SHF.L.U32 R2, R11, 0x1f, RZ ;  /* 0x0000001f0b027819 */ /* 0x000fe200000006ff */
[----:B------:R-:W-:-:S03]  /*3ac0*/  UMOV UR4, 0x40 ;  /* 0x0000004000047882 */ /* 0x000fc60000000000 */
[----:B------:R-:W-:Y:S01]  /*3ad0*/  UVIRTCOUNT.DEALLOC.SMPOOL 0x80 ;  /* 0x000000800000784c */ /* 0x000fe20000000000 */
[----:B--2---:R-:W-:Y:S02]  /*3ae0*/  ULEA UR8, UR8, UR4, 0x18 ;  /* 0x0000000408087291 */ /* 0x004fe4000f8ec0ff */
[----:B------:R-:W-:-:S07]  /*3af0*/  ULEA UR4, UR31, UR26, 0x3 ;  /* 0x0000001a1f047291 */ /* 0x000fce000f8e18ff */
[----:B------:R2:W-:Y:S02]  /*3b00*/  @P0 STS.U8 [UR8+0x1c], R0 ;  /* 0x00001c00ff000988 */ /* 0x0005e40008000008 */
[----:B------:R-:W4:Y:S02]  /*3b10*/  SYNCS.PHASECHK.TRANS64.TRYWAIT P0, [UR4], R2 ;  /* 0x00000002ff0075a7 */ /* 0x000f240008001104 */
[----:B--2-4-:R-:W-:Y:S05]  /*3b20*/  @!P0 BRA `(.L_x_69) ;  /* 0x00000080001c8947 */ /* 0x014fea0003800000 */
.L_x_200:
[----:B------:R-:W-:-:S04]  /*3b30*/  UIADD3 UR4, UPT, UPT, UR31, 0x1, URZ ;  /* 0x000000011f047890 */ /* 0x000fc8000fffe0ff */
[----:B------:R-:W-:-:S04]  /*3b40*/  UISETP.NE.AND UP0, UPT, UR4, 0x4, UPT ;  /* 0x000000040400788c */ /* 0x000fc8000bf05270 */
[----:B------:R-:W-:Y:S02]  /*3b50*/  USEL UR6, URZ, 0x1, UP0 ;  /* 0x00000001ff067887 */ /* 0x000fe40008000000 */
[----:B------:R-:W-:-:S04]  /*3b60*/  USEL UR4, UR4, URZ, UP0 ;  /* 0x000000ff04047287 */ /* 0x000fc80008000000 */
[----:B-1----:R-:W-:Y:S01]  /*3b70*/  ULEA UR5, UR4, UR26, 0x3 ;  /* 0x0000001a04057291 */ /* 0x002fe2000f8e18ff */
[----:B--2---:R-:W-:-:S04]  /*3b80*/  LOP3.LUT R2, R11, UR6, RZ, 0x3c, !PT ;  /* 0x000000060b027c12 */ /* 0x004fc8000f8e3cff */
[----:B------:R-:W-:-:S04]  /*3b90*/  SHF.L.U32 R3, R2, 0x1f, RZ ;  /* 0x0000001f02037819 */ /* 0x000fc800000006ff */
[----:B------:R-:W1:Y:S02]  /*3ba0*/  SYNCS.PHASECHK.TRANS64.TRYWAIT P0, [UR5], R3 ;  /* 0x00000003ff0075a7 */ /* 0x000e640008001105 */
[----:B-1----:R-:W-:Y:S05]  /*3bb0*/  @!P0 BRA `(.L_x_70) ;  /* 0x0000008000108947 */ /* 0x002fea0003800000 */
.L_x_202:
        /* <DEDUP_REMOVED lines=9> */
.L_x_204:
[----:B------:R-:W-:-:S04]  /*3c50*/  UIADD3 UR4, UPT, UPT, UR4, 0x1, URZ ;  /* 0x0000000104047890 */ /* 0x000fc8000fffe0ff */
[----:B------:R-:W-:-:S04]  /*3c60*/  UISETP.NE.AND UP0, UPT, UR4, 0x4, UPT ;  /* 0x000000040400788c */ /* 0x000fc8000bf05270 */
[----:B------:R-:W-:Y:S02]  /*3c70*/  USEL UR5, URZ, 0x1, UP0 ;  /* 0x00000001ff057887 */ /* 0x000fe40008000000 */
[----:B------:R-:W-:-:S04]  /*3c80*/  USEL UR4, UR4, URZ, UP0 ;  /* 0x000000ff04047287 */ /* 0x000fc80008000000 */
[----:B------:R-:W-:Y:S01]  /*3c90*/  ULEA UR4, UR4, UR26, 0x3 ;  /* 0x0000001a04047291 */ /* 0x000fe2000f8e18ff */
[----:B------:R-:W-:-:S04]  /*3ca0*/  LOP3.LUT R2, R2, UR5, RZ, 0x3c, !PT ;  /* 0x0000000502027c12 */ /* 0x000fc8000f8e3cff */
[----:B------:R-:W-:-:S04]  /*3cb0*/  SHF.L.U32 R2, R2, 0x1f, RZ ;  /* 0x0000001f02027819 */ /* 0x000fc800000006ff */
[----:B------:R-:W2:Y:S02]  /*3cc0*/  SYNCS.PHASECHK.TRANS64.TRYWAIT P0, [UR4], R2 ;  /* 0x00000002ff0075a7 */ /* 0x000ea40008001104 */
[----:B--2---:R-:W-:Y:S05]  /*3cd0*/  @!P0 BRA `(.L_x_72) ;  /* 0x0000007c00f88947 */ /* 0x004fea0003800000 */
.L_x_206:
[----:B------:R-:W-:Y:S01]  /*3ce0*/  NOP ;  /* 0x0000000000007918 */ /* 0x000fe20000000000 */
[----:B-1----:R-:W1:Y:S01]  /*3cf0*/  LDS R0, [UR8+0x14] ;  /* 0x00001408ff007984 */ /* 0x002e620008000800 */
[----:B------:R-:W-:Y:S01]  /*3d00*/  ULOP3.LUT UR4, UR42, 0xffff, URZ, 0xc0, !UPT ;  /* 0x0000ffff2a047892 */ /* 0x000fe2000f8ec0ff */
[----:B------:R-:W-:Y:S01]  /*3d10*/  UMOV UR5, 0xffff ;  /* 0x0000ffff00057882 */ /* 0x000fe20000000000 */
[----:B------:R-:W-:Y:S02]  /*3d20*/  UMOV UR6, 0x1 ;  /* 0x0000000100067882 */ /* 0x000fe40000000000 */
[----:B------:R-:W-:-:S04]  /*3d30*/  USHF.R.U32.HI UR4, URZ, 0x5, UR4 ;  /* 0x00000005ff047899 */ /* 0x000fc80008011604 */
[----:B------:R-:W-:Y:S02]  /*3d40*/  USHF.L.U32 UR5, UR5, UR4, URZ ;  /* 0x0000000405057299 */ /* 0x000fe400080006ff */
[----:B------:R-:W-:-:S04]  /*3d50*/  USHF.L.U32 UR4, UR6, UR4, URZ ;  /* 0x0000000406047299 */ /* 0x000fc800080006ff */
[----:B-1----:R-:W-:-:S04]  /*3d60*/  LOP3.LUT R0, R0, UR5, RZ, 0xc0, !PT ;  /* 0x0000000500007c12 */ /* 0x002fc8000f8ec0ff */
[----:B------:R-:W-:-:S13]  /*3d70*/  ISETP.NE.AND P0, PT, R0, UR5, PT ;  /* 0x0000000500007c0c */ /* 0x000fda000bf05270 */
[----:B------:R-:W-:Y:S05]  /*3d80*/  @P0 BRA `(.L_x_73) ;  /* 0x0000000000580947 */ /* 0x000fea0003800000 */
[----:B------:R-:W1:Y:S02]  /*3d90*/  LDS R0, [UR8+0x18] ;  /* 0x00001808ff007984 */ /* 0x000e640008000800 */
[----:B-1----:R-:W-:-:S04]  /*3da0*/  LOP3.LUT R0, R0, UR4, RZ, 0xc0, !PT ;  /* 0x0000000400007c12 */ /* 0x002fc8000f8ec0ff */
[----:B------:R-:W-:-:S13]  /*3db0*/  ISETP.NE.AND P0, PT, R0, UR4, PT ;  /* 0x0000000400007c0c */ /* 0x000fda000bf05270 */
[----:B------:R-:W-:Y:S05]  /*3dc0*/  @P0 BRA `(.L_x_74) ;  /* 0x00000000003c0947 */ /* 0x000fea0003800000 */
[----:B------:R-:W1:Y:S01]  /*3dd0*/  S2R R2, SR_LANEID ;  /* 0x0000000000027919 */ /* 0x000e620000000000 */
[----:B------:R-:W-:-:S06]  /*3de0*/  ULOP3.LUT UR5, URZ, UR5, URZ, 0x33, !UPT ;  /* 0x00000005ff057292 */ /* 0x000fcc000f8e33ff */
[----:B------:R-:W-:-:S04]  /*3df0*/  IMAD.U32 R0, RZ, RZ, UR5 ;  /* 0x00000005ff007e24 */ /* 0x000fc8000f8e00ff */
[----:B------:R2:W4:Y:S02]  /*3e00*/  REDUX UR7, R0 ;  /* 0x00000000000773c4 */ /* 0x0005240000000000 */
[----:B------:R1:W-:Y:S01]  /*3e10*/  UTCATOMSWS.AND URZ, UR5 ;  /* 0x0000000500ff79e3 */ /* 0x0003e20008000000 */
[----:B--2---:R-:W-:Y:S01]  /*3e20*/  LOP3.LUT R0, RZ, UR4, RZ, 0x33, !PT ;  /* 0x00000004ff007c12 */ /* 0x004fe2000f8e33ff */
[----:B------:R-:W-:Y:S02]  /*3e30*/  VOTEU.ANY UR4, UPT, PT ;  /* 0x0000000000047886 */ /* 0x000fe400038e0100 */
[----:B------:R-:W-:Y:S02]  /*3e40*/  UFLO.U32 UR4, UR4 ;  /* 0x00000004000472bd */ /* 0x000fe400080e0000 */
[----:B------:R-:W2:Y:S04]  /*3e50*/  REDUX UR6, R0 ;  /* 0x00000000000673c4 */ /* 0x000ea80000000000 */
[----:B-1----:R-:W-:-:S02]  /*3e60*/  ISETP.EQ.U32.AND P0, PT, R2, UR4, PT ;  /* 0x0000000402007c0c */ /* 0x002fc4000bf02070 */
[----:B----4-:R-:W-:-:S11]  /*3e70*/  MOV R2, UR7 ;  /* 0x0000000700027c02 */ /* 0x010fd60008000f00 */
[----:B------:R1:W-:Y:S01]  /*3e80*/  @P0 ATOMS.AND RZ, [UR8+0x14], R2 ;  /* 0x00001402ffff098c */ /* 0x0003e2000a800008 */
[----:B--2---:R-:W-:-:S05]  /*3e90*/  IMAD.U32 R0, RZ, RZ, UR6 ;  /* 0x00000006ff007e24 */ /* 0x004fca000f8e00ff */
[----:B------:R1:W-:Y:S01]  /*3ea0*/  @P0 ATOMS.AND RZ, [UR8+0x18], R0 ;  /* 0x00001800ffff098c */ /* 0x0003e2000a800008 */
[----:B------:R-:W-:Y:S05]  /*3eb0*/  BRA `(.L_x_75) ;  /* 0x0000000000147947 */ /* 0x000fea0003800000 */
.L_x_74:
[----:B------:R-:W-:Y:S02]  /*3ec0*/  MOV R2, 0x3ee0 ;  /* 0x00003ee000027802 */ /* 0x000fe40000000f00 */
[----:B---3-5:R-:W-:Y:S05]  /*3ed0*/  CALL.REL.NOINC `($__internal_0_$__cuda_sm10x_tcgen05_guardrail_trap_col_being_dealloced_not_returned_by_alloc) ;  /* 0x0000008400907944 */ /* 0x028fea0003c00000 */
[----:B------:R-:W-:Y:S05]  /*3ee0*/  BRA `(.L_x_75) ;  /* 0x0000000000087947 */ /* 0x000fea0003800000 */
.L_x_73:
[----:B------:R-:W-:Y:S02]  /*3ef0*/  MOV R2, 0x3f10 ;  /* 0x00003f1000027802 */ /* 0x000fe40000000f00 */
[----:B---3-5:R-:W-:Y:S05]  /*3f00*/  CALL.REL.NOINC `($__internal_2_$__cuda_sm10x_tcgen05_guardrail_trap_unallocated_columns_being_dealloced) ;  /* 0x00000084009c7944 */ /* 0x028fea0003c00000 */
.L_x_75:
[----:B------:R-:W-:Y:S01]  /*3f10*/  NOP ;  /* 0x0000000000007918 */ /* 0x000fe20000000000 */
[----:B------:R-:W-:Y:S05]  /*3f20*/  EXIT ;  /* 0x000000000000794d */ /* 0x000fea0003800000 */
.L_x_57:
[----:B------:R-:W-:-:S09]  /*3f30*/  UISETP.NE.OR UP0, UPT, UR17, 0x3, !UP3 ;  /* 0x000000031100788c */ /* 0x000fd2000df05670 */
[----:B------:R-:W-:Y:S05]  /*3f40*/  BRA.U UP0, `(.L_x_76) ;  /* 0x0000001500c47547 */ /* 0x000fea000b800000 */
[----:B------:R-:W1:Y:S01]  /*3f50*/  LDCU UR37, c[0x0][0x370] ;  /* 0x00006e00ff2577ac */ /* 0x000e620008000800 */
[----:B------:R-:W2:Y:S01]  /*3f60*/  LDC.64 R16, c[0x0][0x348] ;  /* 0x0000d200ff107b82 */ /* 0x000ea20000000a00 */
[----:B------:R-:W-:Y:S01]  /*3f70*/  HFMA2 R14, -RZ, RZ, 0, 0 ;  /* 0x00000000ff0e7431 */ /* 0x000fe200000001ff */
[----:B------:R-:W-:Y:S01]  /*3f80*/  MOV R13, RZ ;  /* 0x000000ff000d7202 */ /* 0x000fe20000000f00 */
[----:B------:R-:W1:Y:S01]  /*3f90*/  LDCU.128 UR48, c[0x0][0xb10] ;  /* 0x00016200ff3077ac */ /* 0x000e620008000c00 */
[----:B------:R-:W-:Y:S01]  /*3fa0*/  HFMA2 R7, -RZ, RZ, 0, 0.0078125 ;  /* 0x00002000ff077431 */ /* 0x000fe200000001ff */
[----:B------:R-:W3:Y:S03]  /*3fb0*/  LDCU UR31, c[0x0][0x374] ;  /* 0x00006e80ff1f77ac */ /* 0x000ee60008000800 */
[----:B------:R-:W4:Y:S01]  /*3fc0*/  LDC.64 R2, c[0x0][0x888] ;  /* 0x00022200ff027b82 */ /* 0x000f220000000a00 */
[----:B------:R-:W3:Y:S01]  /*3fd0*/  LDCU UR15, c[0x0][0xb0c] ;  /* 0x00016180ff0f77ac */ /* 0x000ee20008000800 */
[----:B------:R-:W2:Y:S06]  /*3fe0*/  LDCU UR47, c[0x0][0xb20] ;  /* 0x00016400ff2f77ac */ /* 0x000eac0008000800 */
[----:B------:R-:W4:Y:S01]  /*3ff0*/  LDC.64 R4, c[0x0][0x890] ;  /* 0x00022400ff047b82 */ /* 0x000f220000000a00 */
[----:B------:R-:W2:Y:S01]  /*4000*/  LDCU UR4, c[0x0][0xb30] ;  /* 0x00016600ff0477ac */ /* 0x000ea20008000800 */
[----:B-1----:R-:W-:-:S02]  /*4010*/  UIMAD.WIDE.U32 UR6, UR37, UR48, URZ ;  /* 0x00000030250672a5 */ /* 0x002fc4000f8e00ff */
[----:B---3--:R-:W-:Y:S01]  /*4020*/  UIMAD.WIDE.U32 UR8, UR31, UR51, URZ ;  /* 0x000000331f0872a5 */ /* 0x008fe2000f8e00ff */
[----:B------:R-:W-:Y:S01]  /*4030*/  UMOV UR21, 0x400 ;  /* 0x0000040000157882 */ /* 0x000fe20000000000 */
[----:B------:R-:W-:Y:S02]  /*4040*/  UPLOP3.LUT UP1, UPT, UPT, UPT, UPT, 0x40, 0x4 ;  /* 0x000000000004789c */ /* 0x000fe40003f2e870 */
[----:B------:R-:W-:Y:S01]  /*4050*/  ULEA UR21, UR52, UR21, 0x18 ;  /* 0x0000001534157291 */ /* 0x000fe2000f8ec0ff */
[----:B------:R-:W-:Y:S02]  /*4060*/  UMOV UR6, UR7 ;  /* 0x0000000700067c82 */ /* 0x000fe40008000000 */
[----:B------:R-:W-:Y:S01]  /*4070*/  UMOV UR38, UR9 ;  /* 0x0000000900267c82 */ /* 0x000fe20008000000 */
[----:B------:R-:W-:Y:S02]  /*4080*/  UISETP.GE.AND UP0, UPT, UR45, 0x1, UPT ;  /* 0x000000012d00788c */ /* 0x000fe4000bf06270 */
[----:B------:R-:W-:Y:S01]  /*4090*/  UISETP.NE.AND UP4, UPT, UR45, 0x1, UPT ;  /* 0x000000012d00788c */ /* 0x000fe2000bf85270 */
[----:B------:R-:W1:Y:S01]  /*40a0*/  LDCU.64 UR22, c[0x0][0xb28] ;  /* 0x00016500ff1677ac */ /* 0x000e620008000a00 */
[----:B------:R-:W-:-:S02]  /*40b0*/  UISETP.NE.AND UP6, UPT, UR15, 0x1, UPT ;  /* 0x000000010f00788c */ /* 0x000fc4000bfc5270 */
[----:B------:R-:W-:Y:S02]  /*40c0*/  UISETP.NE.AND UP5, UPT, UR50, 0x1, UPT ;  /* 0x000000013200788c */ /* 0x000fe4000bfa5270 */
[----:B------:R-:W-:Y:S02]  /*40d0*/  UIADD3 UR41, UPT, UPT, UR21, 0x60, URZ ;  /* 0x0000006015297890 */ /* 0x000fe4000fffe0ff */
[----:B------:R-:W-:Y:S02]  /*40e0*/  UIADD3 UR33, UPT, UPT, UR21, 0x68, URZ ;  /* 0x0000006815217890 */ /* 0x000fe4000fffe0ff */
[----:B------:R-:W-:Y:S02]  /*40f0*/  UIADD3 UR25, UPT, UPT, UR21, 0x70, URZ ;  /* 0x0000007015197890 */ /* 0x000fe4000fffe0ff */
[----:B------:R-:W-:Y:S02]  /*4100*/  UIADD3 UR17, UPT, UPT, UR21, 0x78, URZ ;  /* 0x0000007815117890 */ /* 0x000fe4000fffe0ff */
[----:B------:R-:W-:-:S02]  /*4110*/  USHF.R.U32.HI UR39, URZ, UR49, UR6 ;  /* 0x00000031ff277299 */ /* 0x000fc40008011606 */
[----:B--2---:R-:W-:Y:S02]  /*4120*/  USHF.R.U32.HI UR38, URZ, UR47, UR38 ;  /* 0x0000002fff267299 */ /* 0x004fe40008011626 */
[----:B------:R-:W-:-:S11]  /*4130*/  UISETP.NE.AND UP3, UPT, UR4, 0x1, UPT ;  /* 0x000000010400788c */ /* 0x000fd6000bf65270 */
.L_x_91:
[C---:B------:R-:W-:Y:S02]  /*4140*/  LEA R12, R14.reuse, UR21, 0x3 ;  /* 0x000000150e0c7c11 */ /* 0x040fe4000f8e18ff */
[----:B------:R-:W-:Y:S02]  /*4150*/  SHF.L.U32 R0, R13, 0x1f, RZ ;  /* 0x0000001f0d007819 */ /* 0x000fe400000006ff */
[----:B------:R-:W-:Y:S02]  /*4160*/  LEA R8, R14, UR21, 0x4 ;  /* 0x000000150e087c11 */ /* 0x000fe4000f8e20ff */
[----:B--2---:R-:W2:Y:S02]  /*4170*/  SYNCS.PHASECHK.TRANS64.TRYWAIT P0, [R12+URZ+0xb0], R0 ;  /* 0x0000b0000c0075a7 */ /* 0x004ea400080011ff */
[----:B--2---:R-:W-:Y:S05]  /*4180*/  @!P0 BRA `(.L_x_77) ;  /* 0x0000007800e48947 */ /* 0x004fea0003800000 */
.L_x_207:
[----:B------:R-:W3:Y:S01]  /*4190*/  LDS.128 R8, [R8+0x140] ;  /* 0x0001400008087984 */ /* 0x000ee20000000c00 */
[----:B------:R-:W-:Y:S01]  /*41a0*/  UISETP.GE.AND UP0, UPT, UR45, 0x1, UPT ;  /* 0x000000012d00788c */ /* 0x000fe2000bf06270 */
[----:B------:R-:W-:Y:S01]  /*41b0*/  @!PT LDS RZ, [RZ] ;  /* 0x00000000fffff984 */ /* 0x000fe20000000800 */
[----:B------:R-:W-:Y:S01]  /*41c0*/  @!PT LDS RZ, [RZ] ;  /* 0x00000000fffff984 */ /* 0x000fe20000000800 */
[----:B------:R-:W-:Y:S01]  /*41d0*/  @!PT LDS RZ, [RZ] ;  /* 0x00000000fffff984 */ /* 0x000fe20000000800 */
[----:B------:R-:W-:Y:S01]  /*41e0*/  @!PT LDS RZ, [RZ] ;  /* 0x00000000fffff984 */ /* 0x000fe20000000800 */
[----:B------:R1:W-:Y:S06]  /*41f0*/  MEMBAR.ALL.CTA ;  /* 0x0000000000007992 */ /* 0x0003ec0000008000 */
[----:B-1----:R-:W1:Y:S01]  /*4200*/  FENCE.VIEW.ASYNC.S ;  /* 0x00000000000073c6 */ /* 0x002e620000000000 */
[----:B---3--:R-:W-:Y:S11]  /*4210*/  LOP3.LUT P0, RZ, R10, 0x1, RZ, 0xc0, !PT ;  /* 0x000000010aff7812 */ /* 0x008ff6000780c0ff */
[----:B------:R-:W-:Y:S02]  /*4220*/  @!UPT UIADD3 URZ, UPT, UPT, URZ, URZ, URZ ;  /* 0x000000fffffff290 */ /* 0x000fe4000fffe0ff */
[----:B-1----:R-:W-:Y:S01]  /*4230*/  VOTEU.ANY UP2, P0 ;  /* 0x0000000000ff7886 */ /* 0x002fe20000040100 */
[----:B------:R-:W-:Y:S11]  /*4240*/  PLOP3.LUT P0, PT, PT, PT, UP2, 0x80, 0x8 ;  /* 0x000000000008781c */ /* 0x000ff60003f0f028 */
[----:B------:R-:W-:Y:S02]  /*4250*/  @!UPT UIADD3 URZ, UPT, UPT, URZ, URZ, URZ ;  /* 0x000000fffffff290 */ /* 0x000fe4000fffe0ff */
[----:B--2---:R-:W-:Y:S02]  /*4260*/  @P0 SHF.R.U32.HI R0, RZ, 0x10, R9 ;  /* 0x00000010ff000819 */ /* 0x004fe40000011609 */
[----:B------:R-:W-:Y:S02]  /*4270*/  @P0 MOV R6, R8 ;  /* 0x0000000800060202 */ /* 0x000fe40000000f00 */
[----:B------:R-:W-:Y:S01]  /*4280*/  @P0 R2UR UR4, R0 ;  /* 0x00000000000402ca */ /* 0x000fe200000e0000 */
[----:B------:R-:W-:Y:S01]  /*4290*/  VIADD R0, R12, 0xc0 ;  /* 0x000000c00c007836 */ /* 0x000fe20000000000 */
[----:B------:R-:W-:Y:S02]  /*42a0*/  @P0 LOP3.LUT R8, R9, 0xffff, RZ, 0xc0, !PT ;  /* 0x0000ffff09080812 */ /* 0x000fe400078ec0ff */
[----:B------:R-:W-:Y:S02]  /*42b0*/  @P0 R2UR UR6, R6 ;  /* 0x00000000060602ca */ /* 0x000fe400000e0000 */
[----:B------:R-:W-:Y:S02]  /*42c0*/  PRMT R0, RZ, 0x654, R0 ;  /* 0x00000654ff007816 */ /* 0x000fe40000000000 */
[----:B------:R-:W-:Y:S02]  /*42d0*/  @P0 R2UR UR5, R8 ;  /* 0x00000000080502ca */ /* 0x000fe400000e0000 */
[----:B------:R1:W-:Y:S03]  /*42e0*/  SYNCS.ARRIVE.TRANS64.RED.A1T0 RZ, [R0+URZ], RZ ;  /* 0x000000ff00ff79a7 */ /* 0x0003e600081004ff */
[----:B------:R-:W-:Y:S04]  /*42f0*/  @UP2 UMOV UR30, UR4 ;  /* 0x00000004001e2c82 */ /* 0x000fe80008000000 */
[----:B------:R-:W-:Y:S04]  /*4300*/  @UP2 UMOV UR14, UR6 ;  /* 0x00000006000e2c82 */ /* 0x000fe80008000000 */
[----:B------:R-:W-:Y:S01]  /*4310*/  @UP2 UMOV UR13, UR5 ;  /* 0x00000005000d2c82 */ /* 0x000fe20008000000 */
[----:B------:R-:W-:Y:S05]  /*4320*/  BRA.U !UP0, `(.L_x_78) ;  /* 0x0000000108a47547 */ /* 0x000fea000b800000 */
[----:B------:R-:W-:Y:S02]  /*4330*/  UIMAD.WIDE.U32 UR18, UR13, UR51, URZ ;  /* 0x000000330d1272a5 */ /* 0x000fe4000f8e00ff */
[----:B------:R-:W-:Y:S02]  /*4340*/  UIMAD.WIDE.U32 UR26, UR14, UR48, URZ ;  /* 0x000000300e1a72a5 */ /* 0x000fe4000f8e00ff */
[----:B------:R-:W-:Y:S02]  /*4350*/  USEL UR4, UR31, UR38, !UP5 ;  /* 0x000000261f047287 */ /* 0x000fe4000e800000 */
[----:B------:R-:W-:Y:S02]  /*4360*/  USEL UR7, UR37, UR39, !UP6 ;  /* 0x0000002725077287 */ /* 0x000fe4000f000000 */
[----:B------:R-:W-:Y:S02]  /*4370*/  UIMAD.WIDE.U32 UR8, UR4, UR22, URZ ;  /* 0x00000016040872a5 */ /* 0x000fe4000f8e00ff */
[----:B------:R-:W-:Y:S01]  /*4380*/  UIMAD.WIDE.U32 UR10, UR7, UR22, URZ ;  /* 0x00000016070a72a5 */ /* 0x000fe2000f8e00ff */
[----:B------:R-:W-:Y:S02]  /*4390*/  UMOV UR5, UR19 ;  /* 0x0000001300057c82 */ /* 0x000fe40008000000 */
[----:B------:R-:W-:Y:S03]  /*43a0*/  USHF.R.U32.HI UR6, URZ, UR47, UR5 ;  /* 0x0000002fff067299 */ /* 0x000fe60008011605 */
[----:B------:R-:W-:Y:S01]  /*43b0*/  UMOV UR5, UR27 ;  /* 0x0000001b00057c82 */ /* 0x000fe20008000000 */
[----:B------:R-:W-:Y:S02]  /*43c0*/  USEL UR6, UR13, UR6, !UP5 ;  /* 0x000000060d067287 */ /* 0x000fe4000e800000 */
[----:B------:R-:W-:Y:S03]  /*43d0*/  USHF.R.U32.HI UR12, URZ, UR49, UR5 ;  /* 0x00000031ff0c7299 */ /* 0x000fe60008011605 */
[----:B------:R-:W-:Y:S02]  /*43e0*/  UMOV UR5, UR9 ;  /* 0x0000000900057c82 */ /* 0x000fe40008000000 */
[----:B------:R-:W-:Y:S03]  /*43f0*/  @UP4 USHF.R.U32.HI UR4, URZ, UR23, UR5 ;  /* 0x00000017ff044299 */ /* 0x000fe60008011605 */
[----:B------:R-:W-:Y:S01]  /*4400*/  UMOV UR5, UR11 ;  /* 0x0000000b00057c82 */ /* 0x000fe20008000000 */
[----:B------:R-:W-:Y:S02]  /*4410*/  UIMAD UR4, UR45, UR4, URZ ;  /* 0x000000042d0472a4 */ /* 0x000fe4000f8e02ff */
[----:B------:R-:W-:Y:S02]  /*4420*/  @UP4 USHF.R.U32.HI UR7, URZ, UR23, UR5 ;  /* 0x00000017ff074299 */ /* 0x000fe40008011605 */
[----:B------:R-:W-:Y:S02]  /*4430*/  UIMAD.WIDE.U32 UR10, UR6, UR22, URZ ;  /* 0x00000016060a72a5 */ /* 0x000fe4000f8e00ff */
[----:B------:R-:W-:Y:S02]  /*4440*/  USEL UR5, UR14, UR12, !UP6 ;  /* 0x0000000c0e057287 */ /* 0x000fe4000f000000 */
[----:B------:R-:W-:Y:S02]  /*4450*/  UIMAD UR8, UR45, UR7, URZ ;  /* 0x000000072d0872a4 */ /* 0x000fe4000f8e02ff */
[----:B------:R-:W-:Y:S03]  /*4460*/  UISETP.GE.AND UP0, UPT, UR6, UR4, UPT ;  /* 0x000000040600728c */ /* 0x000fe6000bf06270 */
[----:B------:R-:W-:Y:S01]  /*4470*/  UMOV UR4, UR11 ;  /* 0x0000000b00047c82 */ /* 0x000fe20008000000 */
[----:B------:R-:W-:Y:S02]  /*4480*/  UISETP.GE.OR UP0, UPT, UR5, UR8, UP0 ;  /* 0x000000080500728c */ /* 0x000fe40008706670 */
[----:B------:R-:W-:Y:S02]  /*4490*/  USHF.R.U32.HI UR4, URZ, UR23, UR4 ;  /* 0x00000017ff047299 */ /* 0x000fe40008011604 */
[----:B------:R-:W-:Y:S02]  /*44a0*/  UIMAD.WIDE.U32 UR8, UR5, UR22, URZ ;  /* 0x00000016050872a5 */ /* 0x000fe4000f8e00ff */
[----:B------:R-:W-:Y:S04]  /*44b0*/  USEL UR10, UR6, UR4, !UP4 ;  /* 0x00000004060a7287 */ /* 0x000fe8000e000000 */
[----:B------:R-:W-:Y:S01]  /*44c0*/  UIADD3 UR11, UPT, UPT, -UR10, URZ, URZ ;  /* 0x000000ff0a0b7290 */ /* 0x000fe2000fffe1ff */
[----:B------:R-:W-:Y:S02]  /*44d0*/  @!UP0 UMOV UR4, UR9 ;  /* 0x0000000900048c82 */ /* 0x000fe40008000000 */
[----:B------:R-:W-:Y:S02]  /*44e0*/  @!UP0 USHF.R.U32.HI UR4, URZ, UR23, UR4 ;  /* 0x00000017ff048299 */ /* 0x000fe40008011604 */
[----:B------:R-:W-:Y:S02]  /*44f0*/  UIMAD UR8, UR45, UR11, UR6 ;  /* 0x0000000b2d0872a4 */ /* 0x000fe4000f8e0206 */
[----:B------:R-:W-:Y:S04]  /*4500*/  @!UP0 USEL UR4, UR5, UR4, !UP4 ;  /* 0x0000000405048287 */ /* 0x000fe8000e000000 */
[----:B------:R-:W-:Y:S02]  /*4510*/  @!UP0 UIMAD UR7, UR7, UR8, UR4 ;  /* 0x00000008070782a4 */ /* 0x000fe4000f8e0204 */
[----:B------:R-:W-:Y:S02]  /*4520*/  @!UP0 UIADD3 UR9, UPT, UPT, UR10, -UR4, URZ ;  /* 0x800000040a098290 */ /* 0x000fe4000fffe0ff */
[----:B------:R-:W-:Y:S02]  /*4530*/  UIADD3 UR8, UPT, UPT, -UR6, URZ, URZ ;  /* 0x000000ff06087290 */ /* 0x000fe4000fffe1ff */
[----:B------:R-:W-:Y:S02]  /*4540*/  UIADD3 UR4, UPT, UPT, -UR5, URZ, URZ ;  /* 0x000000ff05047290 */ /* 0x000fe4000fffe1ff */
[----:B------:R-:W-:Y:S03]  /*4550*/  @!UP0 UIMAD UR6, UR9, UR45, UR5 ;  /* 0x0000002d090682a4 */ /* 0x000fe6000f8e0205 */
[----:B------:R-:W-:Y:S01]  /*4560*/  @!UP0 UMOV UR5, UR7 ;  /* 0x0000000700058c82 */ /* 0x000fe20008000000 */
[----:B------:R-:W-:Y:S02]  /*4570*/  UIMAD UR7, UR15, UR4, UR14 ;  /* 0x000000040f0772a4 */ /* 0x000fe4000f8e020e */
[----:B------:R-:W-:Y:S02]  /*4580*/  UIMAD UR4, UR50, UR8, UR13 ;  /* 0x00000008320472a4 */ /* 0x000fe4000f8e020d */
[----:B------:R-:W-:Y:S02]  /*4590*/  UIMAD UR14, UR5, UR15, UR7 ;  /* 0x0000000f050e72a4 */ /* 0x000fe4000f8e0207 */
[----:B------:R-:W-:Y:S11]  /*45a0*/  UIMAD UR13, UR6, UR50, UR4 ;  /* 0x00000032060d72a4 */ /* 0x000ff6000f8e0204 */
[----:B------:R-:W-:Y:S01]  /*45b0*/  @!UPT UIADD3 URZ, UPT, UPT, URZ, URZ, URZ ;  /* 0x000000fffffff290 */ /* 0x000fe2000fffe0ff */
.L_x_78:
[----:B------:R-:W2:Y:S01]  /*45c0*/  @!UP3 LDCU.128 UR8, c[0x0][0xb10] ;  /* 0x00016200ff08b7ac */ /* 0x000ea20008000c00 */
[----:B------:R-:W-:Y:S01]  /*45d0*/  IMAD.MOV.U32 R10, RZ, RZ, 0x1 ;  /* 0x00000001ff0a7424 */ /* 0x000fe200078e00ff */
[C---:B----4-:R-:W-:Y:S02]  /*45e0*/  ISETP.NE.U32.AND P1, PT, R4.reuse, RZ, PT ;  /* 0x000000ff0400720c */ /* 0x050fe40003f25070 */
[----:B------:R-:W-:Y:S02]  /*45f0*/  ISETP.NE.U32.AND P0, PT, R4, RZ, PT ;  /* 0x000000ff0400720c */ /* 0x000fe40003f05070 */
[C---:B------:R-:W-:Y:S01]  /*4600*/  ISETP.NE.AND.EX P1, PT, R5.reuse, RZ, PT, P1 ;  /* 0x000000ff0500720c */ /* 0x040fe20003f25310 */
[----:B------:R-:W3:Y:S01]  /*4610*/  @!UP3 LDCU UR5, c[0x0][0xb0c] ;  /* 0x00016180ff05b7ac */ /* 0x000ee20008000800 */
[----:B------:R-:W-:Y:S02]  /*4620*/  ISETP.NE.AND.EX P0, PT, R5, RZ, PT, P0 ;  /* 0x000000ff0500720c */ /* 0x000fe40003f05300 */
[----:B------:R-:W-:Y:S01]  /*4630*/  SHF.L.U32 R10, R10, 0x1f, RZ ;  /* 0x0000001f0a0a7819 */ /* 0x000fe200000006ff */
[----:B------:R-:W-:Y:S02]  /*4640*/  USHF.L.U32 UR43, UR16, 0x7, URZ ;  /* 0x00000007102b7899 */ /* 0x000fe400080006ff */
[----:B------:R-:W-:Y:S02]  /*4650*/  USHF.L.U32 UR42, UR20, 0x7, URZ ;  /* 0x00000007142a7899 */ /* 0x000fe400080006ff */
[----:B--2---:R-:W-:Y:S07]  /*4660*/  UIMAD.WIDE.U32 UR6, UR14, UR8, URZ ;  /* 0x000000080e0672a5 */ /* 0x004fee000f8e00ff */
[----:B------:R-:W-:Y:S01]  /*4670*/  @!UP3 UMOV UR4, UR7 ;  /* 0x000000070004bc82 */ /* 0x000fe20008000000 */
[----:B---3--:R-:W-:Y:S02]  /*4680*/  @!UP3 UISETP.NE.AND UP0, UPT, UR5, 0x1, UPT ;  /* 0x000000010500b88c */ /* 0x008fe4000bf05270 */
[----:B------:R-:W-:Y:S02]  /*4690*/  @!UP3 USHF.R.U32.HI UR4, URZ, UR9, UR4 ;  /* 0x00000009ff04b299 */ /* 0x000fe40008011604 */
[----:B------:R-:W-:Y:S02]  /*46a0*/  UIMAD.WIDE.U32 UR6, UR13, UR11, URZ ;  /* 0x0000000b0d0672a5 */ /* 0x000fe4000f8e00ff */
[----:B------:R-:W-:Y:S02]  /*46b0*/  @!UP3 USEL UR8, UR14, UR4, !UP0 ;  /* 0x000000040e08b287 */ /* 0x000fe4000c000000 */
[----:B------:R-:W-:Y:S03]  /*46c0*/  @!UP3 UISETP.NE.AND UP0, UPT, UR10, 0x1, UPT ;  /* 0x000000010a00b88c */ /* 0x000fe6000bf05270 */
[----:B------:R-:W-:Y:S02]  /*46d0*/  @!UP3 UMOV UR6, UR7 ;  /* 0x000000070006bc82 */ /* 0x000fe40008000000 */
[----:B------:R-:W2:Y:S02]  /*46e0*/  @!UP3 LDCU UR4, c[0x0][0xb20] ;  /* 0x00016400ff04b7ac */ /* 0x000ea40008000800 */
[----:B--2---:R-:W-:Y:S04]  /*46f0*/  @!UP3 USHF.R.U32.HI UR6, URZ, UR4, UR6 ;  /* 0x00000004ff06b299 */ /* 0x004fe80008011606 */
[----:B------:R-:W-:Y:S04]  /*4700*/  @!UP3 USEL UR6, UR13, UR6, !UP0 ;  /* 0x000000060d06b287 */ /* 0x000fe8000c000000 */
[----:B------:R-:W-:Y:S02]  /*4710*/  @!UP3 UIADD3 UR4, UPT, UPT, -UR8, UR6, URZ ;  /* 0x000000060804b290 */ /* 0x000fe4000fffe1ff */
[----:B------:R-:W-:Y:S02]  /*4720*/  @!UP3 UIADD3 UR6, UPT, UPT, UR8, -UR6, URZ ;  /* 0x800000060806b290 */ /* 0x000fe4000fffe0ff */
[----:B------:R-:W-:Y:S02]  /*4730*/  @!UP3 UIMAD UR14, UR4, UR5, UR14 ;  /* 0x00000005040eb2a4 */ /* 0x000fe4000f8e020e */
[----:B------:R-:W-:Y:S01]  /*4740*/  @!UP3 UIMAD UR13, UR6, UR10, UR13 ;  /* 0x0000000a060db2a4 */ /* 0x000fe2000f8e020d */
[----:B------:R-:W-:Y:S11]  /*4750*/  BRA.U UP1, `(.L_x_79) ;  /* 0x0000000101107547 */ /* 0x000ff6000b800000 */
[----:B------:R-:W-:Y:S04]  /*4760*/  MOV R6, UR46 ;  /* 0x0000002e00067c02 */ /* 0x000fe80008000f00 */
[----:B------:R-:W-:Y:S04]  /*4770*/  SHF.L.U32 R6, R6, 0x1f, RZ ;  /* 0x0000001f06067819 */ /* 0x000fe800000006ff */
[----:B------:R-:W2:Y:S02]  /*4780*/  SYNCS.PHASECHK.TRANS64.TRYWAIT P2, [UR21+0xa8], R6 ;  /* 0x0000a806ff0075a7 */ /* 0x000ea40008041115 */
[----:B--2---:R-:W-:Y:S05]  /*4790*/  @!P2 BRA `(.L_x_80) ;  /* 0x000000740074a947 */ /* 0x004fea0003800000 */
.L_x_79:
[----:B------:R-:W-:Y:S05]  /*47a0*/  @!P1 BRA `(.L_x_81) ;  /* 0x0000000000309947 */ /* 0x000fea0003800000 */
[----:B------:R-:W-:Y:S01]  /*47b0*/  ISETP.NE.U32.AND P1, PT, R2, RZ, PT ;  /* 0x000000ff0200720c */ /* 0x000fe20003f25070 */
[----:B------:R-:W2:Y:S01]  /*47c0*/  LDCU.64 UR4, c[0x0][0x358] ;  /* 0x00006b00ff0477ac */ /* 0x000ea20008000a00 */
[----:B------:R-:W-:Y:S02]  /*47d0*/  IMAD.MOV.U32 R52, RZ, RZ, 0x1 ;  /* 0x00000001ff347424 */ /* 0x000fe400078e00ff */
[----:B------:R-:W-:Y:S11]  /*47e0*/  ISETP.NE.AND.EX P1, PT, R3, RZ, PT, P1 ;  /* 0x000000ff0300720c */ /* 0x000ff60003f25310 */
[----:B------:R-:W-:Y:S02]  /*47f0*/  @!UPT UIADD3 URZ, UPT, UPT, URZ, URZ, URZ ;  /* 0x000000fffffff290 */ /* 0x000fe4000fffe0ff */
[----:B------:R-:W3:Y:S01]  /*4800*/  @P1 LDC.64 R8, c[0x0][0x888] ;  /* 0x00022200ff081b82 */ /* 0x000ee20000000a00 */
[----:B-1----:R-:W-:Y:S04]  /*4810*/  @P1 IMAD R0, R4, UR36, RZ ;  /* 0x0000002404001c24 */ /* 0x002fe8000f8e02ff */
[----:B---3--:R-:W-:Y:S04]  /*4820*/  @P1 IMAD.WIDE R8, R0, 0x4, R8 ;  /* 0x0000000400081825 */ /* 0x008fe800078e0208 */
[----:B------:R-:W-:Y:S01]  /*4830*/  HFMA2 R0, -RZ, RZ, 0, 5.9604644775390625e-08 ;  /* 0x00000001ff007431 */ /* 0x000fe200000001ff */
[----:B--2--5:R2:W5:Y:S04]  /*4840*/  @P1 LDG.E R27, desc[UR4][R8.64] ;  /* 0x00000004081b1981 */ /* 0x024568000c1e1900 */
[----:B------:R-:W-:Y:S01]  /*4850*/  @!P1 PRMT R52, R0, 0x7610, R52 ;  /* 0x0000761000349816 */ /* 0x000fe20000000034 */
[----:B--2---:R-:W3:Y:S06]  /*4860*/  @!P1 LDC R27, c[0x0][0x880] ;  /* 0x00022000ff1b9b82 */ /* 0x004eec0000000800 */
.L_x_81:
[----:B---3-5:R-:W-:Y:S01]  /*4870*/  @!P0 FSETP.EQ.AND P1, PT, R27, RZ, PT ;  /* 0x000000ff1b00820b */ /* 0x028fe20003f22000 */
[----:B------:R-:W-:Y:S01]  /*4880*/  @!UPT UIADD3 URZ, UPT, UPT, URZ, URZ, URZ ;  /* 0x000000fffffff290 */ /* 0x000fe2000fffe0ff */
[----:B------:R-:W-:Y:S11]  /*4890*/  @!P0 BRA `(.L_x_82) ;  /* 0x0000000000188947 */ /* 0x000ff60003800000 */
[----:B------:R-:W-:Y:S02]  /*48a0*/  LOP3.LUT P0, RZ, R52, 0xff, RZ, 0xc0, !PT ;  /* 0x000000ff34ff7812 */ /* 0x000fe4000780c0ff */
[----:B------:R-:W-:Y:S04]  /*48b0*/  ISETP.NE.U32.AND P1, PT, R2, RZ, PT ;  /* 0x000000ff0200720c */ /* 0x000fe80003f25070 */
[----:B------:R-:W-:Y:S04]  /*48c0*/  ISETP.NE.AND.EX P1, PT, R3, RZ, PT, P1 ;  /* 0x000000ff0300720c */ /* 0x000fe80003f25310 */
[----:B------:R-:W-:Y:S03]  /*48d0*/  PLOP3.LUT P1, PT, P1, PT, PT, 0x8, 0x80 ;  /* 0x000000000080781c */ /* 0x000fe60000f2e170 */
[----:B------:R-:W-:Y:S11]  /*48e0*/  @P0 FSETP.EQ.AND P1, PT, R27, RZ, PT ;  /* 0x000000ff1b00020b */ /* 0x000ff60003f22000 */
[----:B------:R-:W-:Y:S02]  /*48f0*/  @!UPT UIADD3 URZ, UPT, UPT, URZ, URZ, URZ ;  /* 0x000000fffffff290 */ /* 0x000fe4000fffe0ff */
.L_x_82:
[----:B------:R-:W2:Y:S01]  /*4900*/  SYNCS.PHASECHK.TRANS64.TRYWAIT P2, [UR21+0x80], R10 ;  /* 0x0000800aff0075a7 */ /* 0x000ea20008041115 */
[----:B------:R-:W-:Y:S04]  /*4910*/  ELECT P0, URZ, PT ;  /* 0x0000000000ff782f */ /* 0x000fe80003800000 */
[----:B------:R-:W-:Y:S11]  /*4920*/  PLOP3.LUT P1, PT, P1, P0, PT, 0xf2, 0x2f ;  /* 0x00000000002f781c */ /* 0x000ff60000f21e72 */
[----:B------:R-:W-:Y:S02]  /*4930*/  @!UPT UIADD3 URZ, UPT, UPT, URZ, URZ, URZ ;  /* 0x000000fffffff290 */ /* 0x000fe4000fffe0ff */
[----:B------:R-:W-:Y:S05]  /*4940*/  @!P1 IADD3 R8, P0, PT, R16, 0x580, RZ ;  /* 0x0000058010089810 */ /* 0x000fea0007f1e0ff */
[----:B-1----:R-:W-:Y:S01]  /*4950*/  @!P1 IMAD.X R6, RZ, RZ, R17, P0 ;  /* 0x000000ffff069224 */ /* 0x002fe200000e0611 */
[----:B--2---:R-:W-:Y:S07]  /*4960*/  @!P2 BRA `(.L_x_83) ;  /* 0x000000740018a947 */ /* 0x004fee0003800000 */
.L_x_210:
[----:B------:R-:W-:Y:S01]  /*4970*/  @!P1 R2UR UR5, R8 ;  /* 0x00000000080592ca */ /* 0x000fe200000e0000 */
[----:B------:R-:W-:Y:S01]  /*4980*/  VOTEU.ALL UP0, P1 ;  /* 0x0000000000ff7886 */ /* 0x000fe20000800000 */
[----:B------:R-:W-:Y:S01]  /*4990*/  @!P1 R2UR UR4, R6 ;  /* 0x00000000060492ca */ /* 0x000fe200000e0000 */
[----:B-1----:R-:W-:Y:S01]  /*49a0*/  @!P1 IMAD.MOV.U32 R0, RZ, RZ, 0x2000 ;  /* 0x00002000ff009424 */ /* 0x002fe200078e00ff */
[----:B------:R-:W-:Y:S01]  /*49b0*/  UMOV UR8, 0x0 ;  /* 0x0000000000087882 */ /* 0x000fe20000000000 */
[----:B------:R-:W-:Y:S01]  /*49c0*/  UMOV UR9, 0x10000000 ;  /* 0x1000000000097882 */ /* 0x000fe20000000000 */
[----:B------:R-:W-:Y:S01]  /*49d0*/  @!UP0 UIADD3 UR40, UPT, UPT, UR21, 0x200, URZ ;  /* 0x0000020015288890 */ /* 0x000fe2000fffe0ff */
[----:B------:R-:W-:Y:S01]  /*49e0*/  VOTEU.ALL UP0, P1 ;  /* 0x0000000000ff7886 */ /* 0x000fe20000800000 */
[----:B------:R-:W-:Y:S01]  /*49f0*/  UMOV UR44, UR36 ;  /* 0x00000024002c7c82 */ /* 0x000fe20008000000 */
[----:B------:R-:W-:Y:S04]  /*4a00*/  UPRMT UR6, UR52, 0x654, UR41 ;  /* 0x0000065434067896 */ /* 0x000fe80008000029 */
[----:B------:R-:W-:Y:S02]  /*4a10*/  IMAD.U32 R8, RZ, RZ, UR5 ;  /* 0x00000005ff087e24 */ /* 0x000fe4000f8e00ff */
[----:B------:R-:W-:Y:S03]  /*4a20*/  IMAD.U32 R9, RZ, RZ, UR4 ;  /* 0x00000004ff097e24 */ /* 0x000fe6000f8e00ff */
[----:B------:R-:W-:Y:S02]  /*4a30*/  @!P1 R2UR UR4, R8 ;  /* 0x00000000080492ca */ /* 0x000fe400000e0000 */
[----:B------:R-:W-:Y:S02]  /*4a40*/  @!P1 R2UR UR5, R9 ;  /* 0x00000000090592ca */ /* 0x000fe400000e0000 */
[----:B------:R-:W-:Y:S05]  /*4a50*/  @!P1 IADD3 R8, P0, PT, R16, 0x580, RZ ;  /* 0x0000058010089810 */ /* 0x000fea0007f1e0ff */
[----:B------:R-:W-:Y:S06]  /*4a60*/  @!P1 IMAD.X R6, RZ, RZ, R17, P0 ;  /* 0x000000ffff069224 */ /* 0x000fec00000e0611 */
[----:B------:R1:W-:Y:S01]  /*4a70*/  @!UP0 UTMALDG.3D [UR40], [UR4], desc[UR8] ;  /* 0x00000828040085b4 */ /* 0x0003e20008011000 */
[----:B------:R1:W-:Y:S01]  /*4a80*/  @!P1 SYNCS.ARRIVE.TRANS64.RED.A0TR RZ, [UR21+0x60], R0 ;  /* 0x00006000ffff99a7 */ /* 0x0003e20008300415 */
[----:B------:R-:W-:Y:S01]  /*4a90*/  SYNCS.ARRIVE.TRANS64.RED.A1T0 RZ, [UR6], RZ ;  /* 0x000000ffffff79a7 */ /* 0x000fe20008100406 */
[----:B------:R-:W2:Y:S02]  /*4aa0*/  SYNCS.PHASECHK.TRANS64.TRYWAIT P2, [UR21+0x88], R10 ;  /* 0x0000880aff0075a7 */ /* 0x000ea40008041115 */
[----:B-12---:R-:W-:Y:S05]  /*4ab0*/  @!P2 BRA `(.L_x_84) ;  /* 0x0000007000dca947 */ /* 0x006fea0003800000 */
.L_x_212:
[----:B------:R-:W-:Y:S01]  /*4ac0*/  @!P1 R2UR UR5, R8 ;  /* 0x00000000080592ca */ /* 0x000fe200000e0000 */
[----:B------:R-:W-:Y:S01]  /*4ad0*/  VOTEU.ALL UP0, P1 ;  /* 0x0000000000ff7886 */ /* 0x000fe20000800000 */
[----:B------:R-:W-:Y:S01]  /*4ae0*/  @!P1 R2UR UR4, R6 ;  /* 0x00000000060492ca */ /* 0x000fe200000e0000 */
[----:B-1----:R-:W-:Y:S01]  /*4af0*/  @!P1 IMAD.MOV.U32 R0, RZ, RZ, 0x2000 ;  /* 0x00002000ff009424 */ /* 0x002fe200078e00ff */
[----:B------:R-:W-:Y:S01]  /*4b00*/  UMOV UR8, 0x0 ;  /* 0x0000000000087882 */ /* 0x000fe20000000000 */
[----:B------:R-:W-:Y:S01]  /*4b10*/  UMOV UR9, 0x10000000 ;  /* 0x1000000000097882 */ /* 0x000fe20000000000 */
[----:B------:R-:W-:Y:S02]  /*4b20*/  @!UP0 UIADD3 UR34, UPT, UPT, UR42, 0x10, URZ ;  /* 0x000000102a228890 */ /* 0x000fe4000fffe0ff */
[----:B------:R-:W-:Y:S01]  /*4b30*/  @!UP0 UIADD3 UR32, UPT, UPT, UR21, 0x2200, URZ ;  /* 0x0000220015208890 */ /* 0x000fe2000fffe0ff */
[----:B------:R-:W-:Y:S01]  /*4b40*/  VOTEU.ALL UP0, P1 ;  /* 0x0000000000ff7886 */ /* 0x000fe20000800000 */
[----:B------:R-:W-:Y:S01]  /*4b50*/  UMOV UR35, UR43 ;  /* 0x0000002b00237c82 */ /* 0x000fe20008000000 */
[----:B------:R-:W-:Y:S02]  /*4b60*/  UPRMT UR7, UR52, 0x654, UR33 ;  /* 0x0000065434077896 */ /* 0x000fe40008000021 */
        /* <DEDUP_REMOVED lines=11> */
.L_x_214:
        /* <DEDUP_REMOVED lines=10> */
[----:B------:R-:W-:Y:S02]  /*4cc0*/  UMOV UR28, UR36 ;  /* 0x00000024001c7c82 */ /* 0x000fe40008000000 */
[----:B------:R-:W-:Y:S01]  /*4cd0*/  IMAD.U32 R8, RZ, RZ, UR5 ;  /* 0x00000005ff087e24 */ /* 0x000fe2000f8e00ff */
[----:B------:R-:W-:Y:S01]  /*4ce0*/  UPRMT UR29, UR52, 0x654, UR25 ;  /* 0x00000654341d7896 */ /* 0x000fe20008000019 */
        /* <DEDUP_REMOVED lines=10> */
.L_x_216:
        /* <DEDUP_REMOVED lines=16> */
[----:B------:R-:W-:Y:S02]  /*4e90*/  SHF.L.U32 R9, RZ, 0x1f, RZ ;  /* 0x0000001fff097819 */ /* 0x000fe400000006ff */
[----:B------:R-:W-:Y:S05]  /*4ea0*/  @!P1 IADD3 R8, P0, PT, R16, 0x580, RZ ;  /* 0x0000058010089810 */ /* 0x000fea0007f1e0ff */
[----:B------:R-:W-:Y:S04]  /*4eb0*/  @!P1 IMAD.X R6, RZ, RZ, R17, P0 ;  /* 0x000000ffff069224 */ /* 0x000fe800000e0611 */
[----:B------:R1:W-:Y:S01]  /*4ec0*/  @!UP0 UTMALDG.3D [UR16], [UR4], desc[UR8] ;  /* 0x00000810040085b4 */ /* 0x0003e20008011000 */
[----:B------:R1:W-:Y:S01]  /*4ed0*/  @!P1 SYNCS.ARRIVE.TRANS64.RED.A0TR RZ, [UR21+0x78], R0 ;  /* 0x00007800ffff99a7 */ /* 0x0003e20008300415 */
[----:B------:R-:W-:Y:S01]  /*4ee0*/  SYNCS.ARRIVE.TRANS64.RED.A1T0 RZ, [UR24], RZ ;  /* 0x000000ffffff79a7 */ /* 0x000fe20008100418 */
[----:B------:R-:W2:Y:S02]  /*4ef0*/  SYNCS.PHASECHK.TRANS64.TRYWAIT P2, [UR21+0x80], R9 ;  /* 0x00008009ff0075a7 */ /* 0x000ea40008041115 */
[----:B-12---:R-:W-:Y:S05]  /*4f00*/  @!P2 BRA `(.L_x_87) ;  /* 0x000000700010a947 */ /* 0x006fea0003800000 */
.L_x_218:
[----:B------:R-:W-:Y:S01]  /*4f10*/  @!P1 R2UR UR5, R8 ;  /* 0x00000000080592ca */ /* 0x000fe200000e0000 */
[----:B------:R-:W-:Y:S01]  /*4f20*/  VOTEU.ALL UP0, P1 ;  /* 0x0000000000ff7886 */ /* 0x000fe20000800000 */
[----:B------:R-:W-:Y:S01]  /*4f30*/  @!P1 R2UR UR4, R6 ;  /* 0x00000000060492ca */ /* 0x000fe200000e0000 */
[----:B-1----:R-:W-:Y:S01]  /*4f40*/  @!P1 IMAD.MOV.U32 R0, RZ, RZ, 0x2000 ;  /* 0x00002000ff009424 */ /* 0x002fe200078e00ff */
[----:B------:R-:W-:Y:S01]  /*4f50*/  UMOV UR18, 0x0 ;  /* 0x0000000000127882 */ /* 0x000fe20000000000 */
[----:B------:R-:W-:Y:S01]  /*4f60*/  UMOV UR19, 0x10000000 ;  /* 0x1000000000137882 */ /* 0x000fe20000000000 */
[----:B------:R-:W-:Y:S01]  /*4f70*/  @!UP0 UIADD3 UR10, UPT, UPT, UR42, 0x40, URZ ;  /* 0x000000402a0a8890 */ /* 0x000fe2000fffe0ff */
[----:B------:R-:W-:Y:S01]  /*4f80*/  @!P1 IADD3 R8, P0, PT, R16, 0x580, RZ ;  /* 0x0000058010089810 */ /* 0x000fe20007f1e0ff */
[----:B------:R-:W-:Y:S01]  /*4f90*/  @!UP0 UIADD3 UR8, UPT, UPT, UR21, 0x200, URZ ;  /* 0x0000020015088890 */ /* 0x000fe2000fffe0ff */
[----:B------:R-:W-:Y:S01]  /*4fa0*/  VOTEU.ALL UP0, P1 ;  /* 0x0000000000ff7886 */ /* 0x000fe20000800000 */
[----:B------:R-:W-:Y:S01]  /*4fb0*/  UMOV UR9, UR41 ;  /* 0x0000002900097c82 */ /* 0x000fe20008000000 */
[----:B------:R-:W-:Y:S02]  /*4fc0*/  UMOV UR11, UR43 ;  /* 0x0000002b000b7c82 */ /* 0x000fe40008000000 */
[----:B------:R-:W-:Y:S01]  /*4fd0*/  IMAD.U32 R18, RZ, RZ, UR5 ;  /* 0x00000005ff127e24 */ /* 0x000fe2000f8e00ff */
[----:B------:R-:W-:Y:S01]  /*4fe0*/  UMOV UR12, UR36 ;  /* 0x00000024000c7c82 */ /* 0x000fe20008000000 */
[----:B------:R-:W-:Y:S02]  /*4ff0*/  IMAD.U32 R19, RZ, RZ, UR4 ;  /* 0x00000004ff137e24 */ /* 0x000fe4000f8e00ff */
[----:B------:R-:W-:Y:S01]  /*5000*/  @!P1 IMAD.X R6, RZ, RZ, R17, P0 ;  /* 0x000000ffff069224 */ /* 0x000fe200000e0611 */
[----:B------:R-:W-:Y:S02]  /*5010*/  @!P1 R2UR UR4, R18 ;  /* 0x00000000120492ca */ /* 0x000fe400000e0000 */
[----:B------:R-:W-:Y:S11]  /*5020*/  @!P1 R2UR UR5, R19 ;  /* 0x00000000130592ca */ /* 0x000ff600000e0000 */
[----:B------:R-:W-:Y:S02]  /*5030*/  @!UPT UIADD3 URZ, UPT, UPT, URZ, URZ, URZ ;  /* 0x000000fffffff290 */ /* 0x000fe4000fffe0ff */
[----:B------:R1:W-:Y:S01]  /*5040*/  @!UP0 UTMALDG.3D [UR8], [UR4], desc[UR18] ;  /* 0x00001208040085b4 */ /* 0x0003e20008011000 */
[----:B------:R1:W-:Y:S01]  /*5050*/  @!P1 SYNCS.ARRIVE.TRANS64.RED.A0TR RZ, [UR21+0x60], R0 ;  /* 0x00006000ffff99a7 */ /* 0x0003e20008300415 */
[----:B------:R-:W-:Y:S01]  /*5060*/  SYNCS.ARRIVE.TRANS64.RED.A1T0 RZ, [UR6], RZ ;  /* 0x000000ffffff79a7 */ /* 0x000fe20008100406 */
[----:B------:R-:W2:Y:S02]  /*5070*/  SYNCS.PHASECHK.TRANS64.TRYWAIT P2, [UR21+0x88], R9 ;  /* 0x00008809ff0075a7 */ /* 0x000ea40008041115 */
[----:B-12---:R-:W-:Y:S05]  /*5080*/  @!P2 BRA `(.L_x_88) ;  /* 0x0000006c00c8a947 */ /* 0x006fea0003800000 */
.L_x_220:
        /* <DEDUP_REMOVED lines=24> */
.L_x_222:
[----:B------:R-:W-:Y:S01]  /*5210*/  @!P1 R2UR UR5, R8 ;  /* 0x00000000080592ca */ /* 0x000fe200000e0000 */
[----:B------:R-:W-:Y:S01]  /*5220*/  VOTEU.ALL UP0, P1 ;  /* 0x0000000000ff7886 */ /* 0x000fe20000800000 */
[----:B------:R-:W-:Y:S01]  /*5230*/  @!P1 R2UR UR4, R6 ;  /* 0x00000000060492ca */ /* 0x000fe200000e0000 */
[----:B-1----:R-:W-:Y:S01]  /*5240*/  @!P1 IMAD.MOV.U32 R0, RZ, RZ, 0x2000 ;  /* 0x00002000ff009424 */ /* 0x002fe200078e00ff */
[----:B------:R-:W-:Y:S01]  /*5250*/  UMOV UR6, 0x0 ;  /* 0x0000000000067882 */ /* 0x000fe20000000000 */
[----:B------:R-:W-:Y:S01]  /*5260*/  UMOV UR7, 0x10000000 ;  /* 0x1000000000077882 */ /* 0x000fe20000000000 */
[----:B------:R-:W-:Y:S01]  /*5270*/  @!UP0 UIADD3 UR10, UPT, UPT, UR42, 0x60, URZ ;  /* 0x000000602a0a8890 */ /* 0x000fe2000fffe0ff */
[----:B------:R-:W-:Y:S01]  /*5280*/  VIADD R14, R14, 0x1 ;  /* 0x000000010e0e7836 */ /* 0x000fe20000000000 */
[----:B------:R-:W-:Y:S01]  /*5290*/  @!UP0 UIADD3 UR8, UPT, UPT, UR21, 0x4200, URZ ;  /* 0x0000420015088890 */ /* 0x000fe2000fffe0ff */
[----:B------:R-:W-:Y:S01]  /*52a0*/  VOTEU.ALL UP0, P1 ;  /* 0x0000000000ff7886 */ /* 0x000fe20000800000 */
[----:B------:R-:W-:Y:S01]  /*52b0*/  UMOV UR9, UR25 ;  /* 0x0000001900097c82 */ /* 0x000fe20008000000 */
[----:B------:R-:W-:Y:S02]  /*52c0*/  UMOV UR11, UR43 ;  /* 0x0000002b000b7c82 */ /* 0x000fe40008000000 */
[----:B------:R-:W-:Y:S01]  /*52d0*/  IMAD.U32 R18, RZ, RZ, UR5 ;  /* 0x00000005ff127e24 */ /* 0x000fe2000f8e00ff */
[----:B------:R-:W-:Y:S01]  /*52e0*/  UMOV UR12, UR36 ;  /* 0x00000024000c7c82 */ /* 0x000fe20008000000 */
[----:B------:R-:W-:Y:S03]  /*52f0*/  IMAD.U32 R19, RZ, RZ, UR4 ;  /* 0x00000004ff137e24 */ /* 0x000fe6000f8e00ff */
        /* <DEDUP_REMOVED lines=8> */
.L_x_224:
[----:B------:R-:W-:Y:S01]  /*5380*/  @!P1 IADD3 R6, P0, PT, R16, 0x580, RZ ;  /* 0x0000058010069810 */ /* 0x000fe20007f1e0ff */
[----:B------:R-:W-:Y:S01]  /*5390*/  VOTEU.ALL UP0, P1 ;  /* 0x0000000000ff7886 */ /* 0x000fe20000800000 */
[----:B------:R-:W-:Y:S01]  /*53a0*/  UMOV UR6, 0x0 ;  /* 0x0000000000067882 */ /* 0x000fe20000000000 */
[----:B------:R-:W-:Y:S01]  /*53b0*/  UMOV UR7, 0x10000000 ;  /* 0x1000000000077882 */ /* 0x000fe20000000000 */
[----:B------:R-:W-:Y:S01]  /*53c0*/  @!P1 R2UR UR5, R6 ;  /* 0x00000000060592ca */ /* 0x000fe200000e0000 */
[----:B-1----:R-:W-:Y:S01]  /*53d0*/  @!P1 IMAD.X R0, RZ, RZ, R17, P0 ;  /* 0x000000ffff009224 */ /* 0x002fe200000e0611 */
[----:B------:R-:W-:Y:S01]  /*53e0*/  @!UP0 UIADD3 UR10, UPT, UPT, UR42, 0x70, URZ ;  /* 0x000000702a0a8890 */ /* 0x000fe2000fffe0ff */
[----:B------:R-:W-:Y:S01]  /*53f0*/  R2UR UR18, R54 ;  /* 0x00000000361272ca */ /* 0x000fe200000e0000 */
[----:B------:R-:W-:Y:S01]  /*5400*/  @!UP0 UIADD3 UR8, UPT, UPT, UR21, 0x6200, URZ ;  /* 0x0000620015088890 */ /* 0x000fe2000fffe0ff */
[----:B------:R-:W-:Y:S01]  /*5410*/  R2UR UR16, R55 ;  /* 0x00000000371072ca */ /* 0x000fe200000e0000 */
[----:B------:R-:W-:Y:S01]  /*5420*/  VOTEU.ALL UP0, P1 ;  /* 0x0000000000ff7886 */ /* 0x000fe20000800000 */
[----:B------:R-:W-:Y:S01]  /*5430*/  @!P1 R2UR UR4, R0 ;  /* 0x00000000000492ca */ /* 0x000fe200000e0000 */
[----:B------:R-:W-:Y:S01]  /*5440*/  UMOV UR9, UR17 ;  /* 0x0000001100097c82 */ /* 0x000fe20008000000 */
[----:B------:R-:W-:Y:S01]  /*5450*/  UMOV UR11, UR43 ;  /* 0x0000002b000b7c82 */ /* 0x000fe20008000000 */
[----:B------:R-:W-:Y:S01]  /*5460*/  UMOV UR12, UR36 ;  /* 0x00000024000c7c82 */ /* 0x000fe20008000000 */
[C---:B------:R-:W-:Y:S01]  /*5470*/  ISETP.NE.AND P0, PT, R14.reuse, 0x2, PT ;  /* 0x000000020e00780c */ /* 0x040fe20003f05270 */
[----:B------:R-:W-:Y:S01]  /*5480*/  UPLOP3.LUT UP1, UPT, UPT, UPT, UPT, 0x80, 0x8 ;  /* 0x000000000008789c */ /* 0x000fe20003f2f070 */
[----:B------:R-:W-:Y:S01]  /*5490*/  IMAD.U32 R8, RZ, RZ, UR5 ;  /* 0x00000005ff087e24 */ /* 0x000fe2000f8e00ff */
[----:B------:R-:W-:Y:S01]  /*54a0*/  UMOV UR36, UR30 ;  /* 0x0000001e00247c82 */ /* 0x000fe20008000000 */
[----:B------:R-:W-:Y:S01]  /*54b0*/  SEL R0, RZ, 0x1, P0 ;  /* 0x00000001ff007807 */ /* 0x000fe20000000000 */
[----:B------:R-:W-:Y:S01]  /*54c0*/  UIADD3 UR20, UPT, UPT, UR13, UR18, URZ ;  /* 0x000000120d147290 */ /* 0x000fe2000fffe0ff */
[----:B------:R-:W-:Y:S01]  /*54d0*/  SEL R14, R14, RZ, P0 ;  /* 0x000000ff0e0e7207 */ /* 0x000fe20000000000 */
[----:B------:R-:W-:Y:S01]  /*54e0*/  UIADD3 UR16, UPT, UPT, UR14, UR16, URZ ;  /* 0x000000100e107290 */ /* 0x000fe2000fffe0ff */
[----:B------:R-:W-:Y:S01]  /*54f0*/  LOP3.LUT R13, R13, R0, RZ, 0x3c, !PT ;  /* 0x000000000d0d7212 */ /* 0x000fe200078e3cff */
[----:B------:R-:W-:Y:S01]  /*5500*/  IMAD.U32 R9, RZ, RZ, UR4 ;  /* 0x00000004ff097e24 */ /* 0x000fe2000f8e00ff */
[----:B------:R-:W-:Y:S04]  /*5510*/  @!P1 R2UR UR4, R8 ;  /* 0x00000000080492ca */ /* 0x000fe800000e0000 */
[----:B------:R-:W-:Y:S11]  /*5520*/  @!P1 R2UR UR5, R9 ;  /* 0x00000000090592ca */ /* 0x000ff600000e0000 */
[----:B------:R-:W-:Y:S02]  /*5530*/  @!UPT UIADD3 URZ, UPT, UPT, URZ, URZ, URZ ;  /* 0x000000fffffff290 */ /* 0x000fe4000fffe0ff */
[----:B------:R2:W-:Y:S01]  /*5540*/  @!UP0 UTMALDG.3D [UR8], [UR4], desc[UR6] ;  /* 0x00000608040085b4 */ /* 0x0005e20008011000 */
[----:B------:R2:W-:Y:S01]  /*5550*/  @!P1 SYNCS.ARRIVE.TRANS64.RED.A0TR RZ, [UR21+0x78], R7 ;  /* 0x00007807ffff99a7 */ /* 0x0005e20008300415 */
[----:B------:R-:W-:Y:S01]  /*5560*/  SYNCS.ARRIVE.TRANS64.RED.A1T0 RZ, [UR24], RZ ;  /* 0x000000ffffff79a7 */ /* 0x000fe20008100418 */
[----:B------:R-:W-:Y:S05]  /*5570*/  BRA.U UP2, `(.L_x_91) ;  /* 0xffffffe902f07547 */ /* 0x000fea000b83ffff */
[----:B------:R-:W1:Y:S02]  /*5580*/  SYNCS.PHASECHK.TRANS64.TRYWAIT P0, [UR21+0x80], R10 ;  /* 0x0000800aff0075a7 */ /* 0x000e640008001115 */
[----:B-1----:R-:W-:Y:S05]  /*5590*/  @!P0 BRA `(.L_x_92) ;  /* 0x0000006800cc8947 */ /* 0x002fea0003800000 */
.L_x_226:
[----:B------:R-:W3:Y:S02]  /*55a0*/  SYNCS.PHASECHK.TRANS64.TRYWAIT P0, [UR21+0x88], R10 ;  /* 0x0000880aff0075a7 */ /* 0x000ee40008001115 */
[----:B---3--:R-:W-:Y:S05]  /*55b0*/  @!P0 BRA `(.L_x_93) ;  /* 0x0000006800dc8947 */ /* 0x008fea0003800000 */
.L_x_228:
[----:B------:R-:W3:Y:S01]  /*55c0*/  SYNCS.PHASECHK.TRANS64.TRYWAIT P0, [UR21+0x90], R10 ;  /* 0x0000900aff0075a7 */ /* 0x000ee20008001115 */
[----:B-1----:R-:W-:Y:S01]  /*55d0*/  HFMA2 R0, -RZ, RZ, 0, 5.9604644775390625e-08 ;  /* 0x00000001ff007431 */ /* 0x002fe200000001ff */
[----:B---3--:R-:W-:Y:S06]  /*55e0*/  @!P0 BRA `(.L_x_94) ;  /* 0x0000006800e88947 */ /* 0x008fec0003800000 */
.L_x_230:
[----:B-1----:R-:W-:Y:S02]  /*55f0*/  MOV R2, UR21 ;  /* 0x0000001500027c02 */ /* 0x002fe40008000f00 */
[----:B------:R-:W-:-:S07]  /*5600*/  SHF.L.U32 R0, R0, 0x1f, RZ ;  /* 0x0000001f00007819 */ /* 0x000fce00000006ff */
.L_x_95:
[----:B-1----:R1:W3:Y:S02]  /*5610*/  SYNCS.PHASECHK.TRANS64.TRYWAIT P0, [R2+URZ+0x98], R0 ;  /* 0x00009800020075a7 */ /* 0x0022e400080011ff */
[----:B---3--:R-:W-:Y:S05]  /*5620*/  @!P0 NANOSLEEP.SYNCS 0x989680 ;  /* 0x009896800000895d */ /* 0x008fea0003900000 */
[----:B------:R-:W3:Y:S02]  /*5630*/  @!P0 SYNCS.PHASECHK.TRANS64 P0, [R2+URZ+0x98], R0 ;  /* 0x00009800020085a7 */ /* 0x000ee400080010ff */
[----:B--23--:R-:W-:Y:S05]  /*5640*/  @P0 EXIT ;  /* 0x000000000000094d */ /* 0x00cfea0003800000 */
[----:B------:R-:W-:Y:S05]  /*5650*/  BRA `(.L_x_95) ;  /* 0xfffffffc00ec7947 */ /* 0x000fea000383ffff */
.L_x_76:
[----:B------:R-:W-:-:S06]  /*5660*/  UISETP.GE.AND UP0, UPT, UR17, 0x4, UPT ;  /* 0x000000041100788c */ /* 0x000fcc000bf06270 */
[----:B------:R-:W-:-:S13]  /*5670*/  PLOP3.LUT P0, PT, PT, PT, UP0, 0x80, 0x8 ;  /* 0x000000000008781c */ /* 0x000fda0003f0f008 */
[----:B------:R-:W-:Y:S05]  /*5680*/  @!P0 EXIT ;  /* 0x000000000000894d */ /* 0x000fea0003800000 */
[----:B------:R-:W-:Y:S01]  /*5690*/  BAR.SYNC.DEFER_BLOCKING 0x6, 0xa0 ;  /* 0x0182800000007b1d */ /* 0x000fe20000010000 */
[C---:B------:R-:W-:Y:S01]  /*56a0*/  IMAD.SHL.U32 R2, R66.reuse, 0x10, RZ ;  /* 0x0000001042027824 */ /* 0x040fe200078e00ff */
[C---:B------:R-:W-:Y:S01]  /*56b0*/  SHF.L.U32 R23, R66.reuse, 0x10, RZ ;  /* 0x0000001042177819 */ /* 0x040fe200000006ff */
[C---:B------:R-:W-:Y:S01]  /*56c0*/  IMAD.SHL.U32 R65, R66.reuse, 0x2, RZ ;  /* 0x0000000242417824 */ /* 0x040fe200078e00ff */
[----:B------:R-:W-:Y:S01]  /*56d0*/  LOP3.LUT R67, R66, 0x60, RZ, 0xc0, !PT ;  /* 0x0000006042437812 */ /* 0x000fe200078ec0ff */
[----:B------:R-:W-:Y:S01]  /*56e0*/  HFMA2 R61, -RZ, RZ, 0, 0 ;  /* 0x00000000ff3d7431 */ /* 0x000fe200000001ff */
[----:B------:R-:W-:Y:S02]  /*56f0*/  UMOV UR43, 0x400 ;  /* 0x00000400002b7882 */ /* 0x000fe40000000000 */
[----:B------:R-:W1:Y:S01]  /*5700*/  LDC.64 R50, c[0x0][0x8b0] ;  /* 0x00022c00ff327b82 */ /* 0x000e620000000a00 */
[----:B------:R-:W-:Y:S01]  /*5710*/  ULEA UR43, UR52, UR43, 0x18 ;  /* 0x0000002b342b7291 */ /* 0x000fe2000f8ec0ff */
[----:B------:R-:W-:Y:S01]  /*5720*/  LOP3.LUT R3, R2, 0x60, RZ, 0xc0, !PT ;  /* 0x0000006002037812 */ /* 0x000fe200078ec0ff */
[----:B------:R-:W2:Y:S01]  /*5730*/  LDCU.64 UR6, c[0x0][0x890] ;  /* 0x00011200ff0677ac */ /* 0x000ea20008000a00 */
[C---:B------:R-:W-:Y:S01]  /*5740*/  LOP3.LUT R64, R66.reuse, 0x2, RZ, 0xc0, !PT ;  /* 0x0000000242407812 */ /* 0x040fe200078ec0ff */
[----:B------:R-:W-:Y:S01]  /*5750*/  IMAD.MOV.U32 R22, RZ, RZ, RZ ;  /* 0x000000ffff167224 */ /* 0x000fe200078e00ff */
[----:B------:R-:W-:Y:S01]  /*5760*/  LOP3.LUT R65, R3, 0xc, R65, 0xf8, !PT ;  /* 0x0000000c03417812 */ /* 0x000fe200078ef841 */
[----:B------:R-:W-:Y:S01]  /*5770*/  UIADD3 UR4, UPT, UPT, UR43, 0x200, URZ ;  /* 0x000002002b047890 */ /* 0x000fe2000fffe0ff */
[----:B------:R-:W3:Y:S01]  /*5780*/  LDC.64 R48, c[0x0][0x8a8] ;  /* 0x00022a00ff307b82 */ /* 0x000ee20000000a00 */
[----:B------:R-:W-:Y:S01]  /*5790*/  LOP3.LUT R23, R23, 0x600000, RZ, 0xc0, !PT ;  /* 0x0060000017177812 */ /* 0x000fe200078ec0ff */
[----:B------:R-:W-:Y:S01]  /*57a0*/  IMAD.MOV.U32 R59, RZ, RZ, RZ ;  /* 0x000000ffff3b7224 */ /* 0x000fe200078e00ff */
[----:B------:R-:W-:Y:S01]  /*57b0*/  LOP3.LUT R65, R65, 0x790, R2, 0xf8, !PT ;  /* 0x0000079041417812 */ /* 0x000fe200078ef802 */
[----:B------:R-:W4:Y:S01]  /*57c0*/  LDCU UR63, c[0x0][0x370] ;  /* 0x00006e00ff3f77ac */ /* 0x000f220008000800 */
[----:B------:R-:W-:Y:S01]  /*57d0*/  IMAD.U32 R57, RZ, RZ, UR4 ;  /* 0x00000004ff397e24 */ /* 0x000fe2000f8e00ff */
[----:B------:R-:W-:-:S02]  /*57e0*/  LOP3.LUT R66, R66, 0x4, RZ, 0xc0, !PT ;  /* 0x0000000442427812 */ /* 0x000fc400078ec0ff */
[----:B------:R-:W-:Y:S01]  /*57f0*/  MOV R62, RZ ;  /* 0x000000ff003e7202 */ /* 0x000fe20000000f00 */
[----:B------:R-:W4:Y:S01]  /*5800*/  LDS R0, [UR43+0x160] ;  /* 0x0001602bff007984 */ /* 0x000f220008000800 */
[----:B------:R-:W-:Y:S01]  /*5810*/  LEA R65, R65, R57, 0x2 ;  /* 0x0000003941417211 */ /* 0x000fe200078e10ff */
[----:B------:R-:W1:Y:S01]  /*5820*/  LDCU.64 UR54, c[0x0][0x348] ;  /* 0x00006900ff3677ac */ /* 0x000e620008000a00 */
[----:B--2---:R-:W-:Y:S01]  /*5830*/  IMAD.U32 R69, RZ, RZ, UR6 ;  /* 0x00000006ff457e24 */ /* 0x004fe2000f8e00ff */
[----:B------:R-:W-:Y:S02]  /*5840*/  MOV R68, UR7 ;  /* 0x0000000700447c02 */ /* 0x000fe40008000f00 */
[--C-:B------:R-:W-:Y:S01]  /*5850*/  IMAD R64, R64, -0x10, R65.reuse ;  /* 0xfffffff040407824 */ /* 0x100fe200078e0241 */
[----:B------:R-:W2:Y:S01]  /*5860*/  LDCU UR42, c[0x0][0xb0c] ;  /* 0x00016180ff2a77ac */ /* 0x000ea20008000800 */
[----:B------:R-:W-:Y:S01]  /*5870*/  IMAD R63, R66, -0x10, R65 ;  /* 0xfffffff0423f7824 */ /* 0x000fe200078e0241 */
[----:B------:R-:W1:Y:S01]  /*5880*/  LDCU UR39, c[0x0][0xb30] ;  /* 0x00016600ff2777ac */ /* 0x000e620008000800 */
[----:B------:R-:W1:Y:S01]  /*5890*/  LDCU.64 UR60, c[0x0][0x888] ;  /* 0x00011100ff3c77ac */ /* 0x000e620008000a00 */
[----:B------:R-:W1:Y:S01]  /*58a0*/  LDCU.64 UR40, c[0x0][0xb28] ;  /* 0x00016500ff2877ac */ /* 0x000e620008000a00 */
[----:B------:R-:W1:Y:S01]  /*58b0*/  LDCU.128 UR56, c[0x0][0xb10] ;  /* 0x00016200ff3877ac */ /* 0x000e620008000c00 */
[----:B------:R-:W1:Y:S01]  /*58c0*/  LDCU UR62, c[0x0][0x374] ;  /* 0x00006e80ff3e77ac */ /* 0x000e620008000800 */
[----:B------:R-:W-:Y:S01]  /*58d0*/  UMOV UR53, URZ ;  /* 0x000000ff00357c82 */ /* 0x000fe20008000000 */
[----:B------:R-:W-:Y:S01]  /*58e0*/  UMOV UR47, URZ ;  /* 0x000000ff002f7c82 */ /* 0x000fe20008000000 */
[----:B-1234-:R-:W-:-:S07]  /*58f0*/  IMAD.IADD R23, R0, 0x1, R23 ;  /* 0x0000000100177824 */ /* 0x01efce00078e0217 */
.L_x_171:
[----:B------:R-:W-:Y:S02]  /*5900*/  LEA R0, R59, UR43, 0x3 ;  /* 0x0000002b3b007c11 */ /* 0x000fe4000f8e18ff */
[----:B------:R-:W-:Y:S02]  /*5910*/  SHF.L.U32 R2, R61, 0x1f, RZ ;  /* 0x0000001f3d027819 */ /* 0x000fe400000006ff */
[----:B-1----:R-:W-:Y:S02]  /*5920*/  LEA R4, R59, UR43, 0x4 ;  /* 0x0000002b3b047c11 */ /* 0x002fe4000f8e20ff */
[----:B------:R-:W1:Y:S02]  /*5930*/  SYNCS.PHASECHK.TRANS64.TRYWAIT P0, [R0+URZ+0xb0], R2 ;  /* 0x0000b002000075a7 */ /* 0x000e6400080011ff */
[----:B-1-3--:R-:W-:Y:S05]  /*5940*/  @!P0 BRA `(.L_x_96) ;  /* 0x0000006800288947 */ /* 0x00afea0003800000 */
.L_x_231:
[----:B------:R-:W-:Y:S01]  /*5950*/  R2UR UR7, R70 ;  /* 0x00000000460772ca */ /* 0x000fe200000e0000 */
[----:B------:R-:W2:Y:S01]  /*5960*/  LDS.128 R4, [R4+0x140] ;  /* 0x0001400004047984 */ /* 0x000ea20000000c00 */
[----:B-1----:R-:W-:Y:S01]  /*5970*/  VIADD R0, R0, 0xc0 ;  /* 0x000000c000007836 */ /* 0x002fe20000000000 */
[----:B------:R-:W-:Y:S04]  /*5980*/  UISETP.GE.AND UP0, UPT, UR45, 0x1, UPT ;  /* 0x000000012d00788c */ /* 0x000fe8000bf06270 */
[----:B------:R-:W-:Y:S01]  /*5990*/  PRMT R0, RZ, 0x654, R0 ;  /* 0x00000654ff007816 */ /* 0x000fe20000000000 */
[----:B------:R-:W-:Y:S01]  /*59a0*/  @!PT LDS RZ, [RZ] ;  /* 0x00000000fffff984 */ /* 0x000fe20000000800 */
[----:B------:R-:W-:Y:S01]  /*59b0*/  @!PT LDS RZ, [RZ] ;  /* 0x00000000fffff984 */ /* 0x000fe20000000800 */
[----:B------:R-:W-:Y:S01]  /*59c0*/  @!PT LDS RZ, [RZ] ;  /* 0x00000000fffff984 */ /* 0x000fe20000000800 */
[----:B------:R-:W-:Y:S01]  /*59d0*/  @!PT LDS RZ, [RZ] ;  /* 0x00000000fffff984 */ /* 0x000fe20000000800 */
[----:B------:R1:W-:Y:S06]  /*59e0*/  MEMBAR.ALL.CTA ;  /* 0x0000000000007992 */ /* 0x0003ec0000008000 */
[----:B-1----:R-:W1:Y:S02]  /*59f0*/  FENCE.VIEW.ASYNC.S ;  /* 0x00000000000073c6 */ /* 0x002e640000000000 */
[----:B-1----:R1:W-:Y:S01]  /*5a00*/  SYNCS.ARRIVE.TRANS64.RED.A1T0 RZ, [R0+URZ], RZ ;  /* 0x000000ff00ff79a7 */ /* 0x0023e200081004ff */
[----:B--2---:R-:W-:Y:S11]  /*5a10*/  LOP3.LUT P0, RZ, R6, 0x1, RZ, 0xc0, !PT ;  /* 0x0000000106ff7812 */ /* 0x004ff6000780c0ff */
[----:B------:R-:W-:Y:S02]  /*5a20*/  @!UPT UIADD3 URZ, UPT, UPT, URZ, URZ, URZ ;  /* 0x000000fffffff290 */ /* 0x000fe4000fffe0ff */
[----:B------:R-:W-:Y:S01]  /*5a30*/  VOTEU.ANY UP1, P0 ;  /* 0x0000000000ff7886 */ /* 0x000fe20000020100 */
[----:B------:R-:W-:Y:S01]  /*5a40*/  PLOP3.LUT P0, PT, PT, PT, UP1, 0x80, 0x8 ;  /* 0x000000000008781c */ /* 0x000fe20003f0f018 */
[----:B------:R-:W-:Y:S06]  /*5a50*/  UP2UR UR4, UPR, URZ, 0x2 ;  /* 0x00000002ff047883 */ /* 0x000fec0008000000 */
[----:B------:R-:W-:Y:S06]  /*5a60*/  IMAD.U32 R71, RZ, RZ, UR4 ;  /* 0x00000004ff477e24 */ /* 0x000fec000f8e00ff */
[----:B------:R-:W-:Y:S02]  /*5a70*/  @P0 SHF.R.U32.HI R2, RZ, 0x10, R5 ;  /* 0x00000010ff020819 */ /* 0x000fe40000011605 */
[----:B------:R-:W-:Y:S02]  /*5a80*/  @P0 MOV R3, R4 ;  /* 0x0000000400030202 */ /* 0x000fe40000000f00 */
[----:B------:R-:W-:Y:S02]  /*5a90*/  @P0 R2UR UR4, R2 ;  /* 0x00000000020402ca */ /* 0x000fe400000e0000 */
[----:B------:R-:W-:Y:S02]  /*5aa0*/  @P0 LOP3.LUT R4, R5, 0xffff, RZ, 0xc0, !PT ;  /* 0x0000ffff05040812 */ /* 0x000fe400078ec0ff */
[----:B------:R-:W-:Y:S02]  /*5ab0*/  @P0 R2UR UR6, R3 ;  /* 0x00000000030602ca */ /* 0x000fe400000e0000 */
[----:B------:R-:W-:Y:S07]  /*5ac0*/  @P0 R2UR UR5, R4 ;  /* 0x00000000040502ca */ /* 0x000fee00000e0000 */
[----:B------:R-:W-:Y:S02]  /*5ad0*/  @UP1 UMOV UR7, UR4 ;  /* 0x0000000400071c82 */ /* 0x000fe40008000000 */
[----:B------:R-:W-:Y:S02]  /*5ae0*/  IMAD.U32 R70, RZ, RZ, UR7 ;  /* 0x00000007ff467e24 */ /* 0x000fe4000f8e00ff */
[----:B------:R-:W-:Y:S02]  /*5af0*/  @UP1 UMOV UR38, UR6 ;  /* 0x0000000600261c82 */ /* 0x000fe40008000000 */
[----:B------:R-:W-:Y:S01]  /*5b00*/  @UP1 UMOV UR37, UR5 ;  /* 0x0000000500251c82 */ /* 0x000fe20008000000 */
[----:B-1----:R-:W-:Y:S05]  /*5b10*/  BRA.U !UP0, `(.L_x_97) ;  /* 0x0000000108cc7547 */ /* 0x002fea000b800000 */
[----:B------:R-:W1:Y:S01]  /*5b20*/  LDCU UR12, c[0x0][0xb20] ;  /* 0x00016400ff0c77ac */ /* 0x000e620008000800 */
[----:B------:R-:W-:Y:S02]  /*5b30*/  UIMAD.WIDE.U32 UR4, UR62, UR59, URZ ;  /* 0x0000003b3e0472a5 */ /* 0x000fe4000f8e00ff */
[----:B------:R-:W-:Y:S02]  /*5b40*/  UIMAD.WIDE.U32 UR6, UR63, UR56, URZ ;  /* 0x000000383f0672a5 */ /* 0x000fe4000f8e00ff */
[----:B------:R-:W-:Y:S02]  /*5b50*/  UISETP.NE.AND UP0, UPT, UR58, 0x1, UPT ;  /* 0x000000013a00788c */ /* 0x000fe4000bf05270 */
[----:B------:R-:W-:Y:S02]  /*5b60*/  UIMAD.WIDE.U32 UR8, UR37, UR59, URZ ;  /* 0x0000003b250872a5 */ /* 0x000fe4000f8e00ff */
[----:B------:R-:W-:Y:S02]  /*5b70*/  UIMAD.WIDE.U32 UR10, UR38, UR56, URZ ;  /* 0x00000038260a72a5 */ /* 0x000fe4000f8e00ff */
[----:B------:R-:W-:Y:S02]  /*5b80*/  UISETP.NE.AND UP1, UPT, UR42, 0x1, UPT ;  /* 0x000000012a00788c */ /* 0x000fe4000bf25270 */
[----:B------:R-:W-:Y:S01]  /*5b90*/  UISETP.NE.AND UP2, UPT, UR45, 0x1, UPT ;  /* 0x000000012d00788c */ /* 0x000fe2000bf45270 */
[----:B------:R-:W-:Y:S02]  /*5ba0*/  UMOV UR4, UR5 ;  /* 0x0000000500047c82 */ /* 0x000fe40008000000 */
[----:B-1----:R-:W-:Y:S03]  /*5bb0*/  USHF.R.U32.HI UR5, URZ, UR12, UR4 ;  /* 0x0000000cff057299 */ /* 0x002fe60008011604 */
[----:B------:R-:W-:Y:S02]  /*5bc0*/  UMOV UR4, UR7 ;  /* 0x0000000700047c82 */ /* 0x000fe40008000000 */
[----:B------:R-:W-:Y:S02]  /*5bd0*/  USHF.R.U32.HI UR7, URZ, UR57, UR4 ;  /* 0x00000039ff077299 */ /* 0x000fe40008011604 */
[----:B------:R-:W-:Y:S02]  /*5be0*/  USEL UR4, UR62, UR5, !UP0 ;  /* 0x000000053e047287 */ /* 0x000fe4000c000000 */
[----:B------:R-:W-:Y:S01]  /*5bf0*/  USEL UR7, UR63, UR7, !UP1 ;  /* 0x000000073f077287 */ /* 0x000fe2000c800000 */
[----:B------:R-:W-:Y:S01]  /*5c00*/  UMOV UR5, UR9 ;  /* 0x0000000900057c82 */ /* 0x000fe20008000000 */
[----:B------:R-:W-:Y:S02]  /*5c10*/  UIMAD.WIDE.U32 UR8, UR4, UR40, URZ ;  /* 0x00000028040872a5 */ /* 0x000fe4000f8e00ff */
[----:B------:R-:W-:Y:S03]  /*5c20*/  USHF.R.U32.HI UR6, URZ, UR12, UR5 ;  /* 0x0000000cff067299 */ /* 0x000fe60008011605 */
[----:B------:R-:W-:Y:S01]  /*5c30*/  UMOV UR5, UR11 ;  /* 0x0000000b00057c82 */ /* 0x000fe20008000000 */
[----:B------:R-:W-:Y:S02]  /*5c40*/  UIMAD.WIDE.U32 UR10, UR7, UR40, URZ ;  /* 0x00000028070a72a5 */ /* 0x000fe4000f8e00ff */
[----:B------:R-:W-:Y:S02]  /*5c50*/  USHF.R.U32.HI UR12, URZ, UR57, UR5 ;  /* 0x00000039ff0c7299 */ /* 0x000fe40008011605 */
[----:B------:R-:W-:Y:S01]  /*5c60*/  USEL UR6, UR37, UR6, !UP0 ;  /* 0x0000000625067287 */ /* 0x000fe2000c000000 */
[----:B------:R-:W-:Y:S02]  /*5c70*/  UMOV UR5, UR9 ;  /* 0x0000000900057c82 */ /* 0x000fe40008000000 */
[----:B------:R-:W-:Y:S01]  /*5c80*/  UMOV UR10, UR11 ;  /* 0x0000000b000a7c82 */ /* 0x000fe20008000000 */
[----:B------:R-:W-:Y:S02]  /*5c90*/  @UP2 USHF.R.U32.HI UR4, URZ, UR41, UR5 ;  /* 0x00000029ff042299 */ /* 0x000fe40008011605 */
[----:B------:R-:W-:Y:S02]  /*5ca0*/  @UP2 USHF.R.U32.HI UR7, URZ, UR41, UR10 ;  /* 0x00000029ff072299 */ /* 0x000fe4000801160a */
[----:B------:R-:W-:Y:S02]  /*5cb0*/  UIMAD UR4, UR45, UR4, URZ ;  /* 0x000000042d0472a4 */ /* 0x000fe4000f8e02ff */
        /* <DEDUP_REMOVED lines=8> */
[----:B------:R-:W-:Y:S02]  /*5d40*/  USEL UR11, UR6, UR4, !UP2 ;  /* 0x00000004060b7287 */ /* 0x000fe4000d000000 */
[----:B------:R-:W-:Y:S02]  /*5d50*/  UIADD3 UR8, UPT, UPT, -UR5, URZ, URZ ;  /* 0x000000ff05087290 */ /* 0x000fe4000fffe1ff */
[----:B------:R-:W-:Y:S01]  /*5d60*/  UIADD3 UR10, UPT, UPT, -UR11, URZ, URZ ;  /* 0x000000ff0b0a7290 */ /* 0x000fe2000fffe1ff */
[----:B------:R-:W-:Y:S01]  /*5d70*/  @!UP0 UMOV UR4, UR9 ;  /* 0x0000000900048c82 */ /* 0x000fe20008000000 */
[----:B------:R-:W-:Y:S02]  /*5d80*/  UIADD3 UR9, UPT, UPT, -UR6, URZ, URZ ;  /* 0x000000ff06097290 */ /* 0x000fe4000fffe1ff */
[----:B------:R-:W-:Y:S02]  /*5d90*/  @!UP0 USHF.R.U32.HI UR4, URZ, UR41, UR4 ;  /* 0x00000029ff048299 */ /* 0x000fe40008011604 */
[----:B------:R-:W-:Y:S02]  /*5da0*/  UIMAD UR10, UR45, UR10, UR6 ;  /* 0x0000000a2d0a72a4 */ /* 0x000fe4000f8e0206 */
[----:B------:R-:W-:Y:S04]  /*5db0*/  @!UP0 USEL UR4, UR5, UR4, !UP2 ;  /* 0x0000000405048287 */ /* 0x000fe8000d000000 */
[----:B------:R-:W-:Y:S02]  /*5dc0*/  @!UP0 UIMAD UR10, UR7, UR10, UR4 ;  /* 0x0000000a070a82a4 */ /* 0x000fe4000f8e0204 */
[----:B------:R-:W-:Y:S02]  /*5dd0*/  @!UP0 UIADD3 UR11, UPT, UPT, UR11, -UR4, URZ ;  /* 0x800000040b0b8290 */ /* 0x000fe4000fffe0ff */
[----:B------:R-:W-:Y:S02]  /*5de0*/  UIMAD UR7, UR42, UR8, UR38 ;  /* 0x000000082a0772a4 */ /* 0x000fe4000f8e0226 */
[----:B------:R-:W-:Y:S02]  /*5df0*/  @!UP0 UIMAD UR6, UR11, UR45, UR5 ;  /* 0x0000002d0b0682a4 */ /* 0x000fe4000f8e0205 */
[----:B------:R-:W-:Y:S01]  /*5e00*/  UIMAD UR4, UR58, UR9, UR37 ;  /* 0x000000093a0472a4 */ /* 0x000fe2000f8e0225 */
[----:B------:R-:W-:Y:S02]  /*5e10*/  @!UP0 UMOV UR5, UR10 ;  /* 0x0000000a00058c82 */ /* 0x000fe40008000000 */
[----:B------:R-:W-:Y:S02]  /*5e20*/  UIMAD UR38, UR5, UR42, UR7 ;  /* 0x0000002a052672a4 */ /* 0x000fe4000f8e0207 */
[----:B------:R-:W-:Y:S11]  /*5e30*/  UIMAD UR37, UR6, UR58, UR4 ;  /* 0x0000003a062572a4 */ /* 0x000ff6000f8e0204 */
[----:B------:R-:W-:Y:S01]  /*5e40*/  @!UPT UIADD3 URZ, UPT, UPT, URZ, URZ, URZ ;  /* 0x000000fffffff290 */ /* 0x000fe2000fffe0ff */
.L_x_97:
[----:B------:R-:W-:Y:S01]  /*5e50*/  UISETP.NE.AND UP0, UPT, UR39, 0x1, UPT ;  /* 0x000000012700788c */ /* 0x000fe2000bf05270 */
[----:B------:R-:W-:Y:S01]  /*5e60*/  LOP3.LUT P0, RZ, R57, 0x1b0, RZ, 0xc0, !PT ;  /* 0x000001b039ff7812 */ /* 0x000fe2000780c0ff */
[----:B------:R-:W-:Y:S01]  /*5e70*/  USHF.L.U32 UR50, UR16, 0x7, URZ ;  /* 0x0000000710327899 */ /* 0x000fe200080006ff */
[----:B------:R-:W-:Y:S01]  /*5e80*/  BSSY.RECONVERGENT B6, `(.L_x_98) ;  /* 0x0000034000067945 */ /* 0x000fe20003800200 */
[----:B------:R-:W-:Y:S01]  /*5e90*/  USHF.L.U32 UR49, UR20, 0x7, URZ ;  /* 0x0000000714317899 */ /* 0x000fe200080006ff */
[----:B------:R-:W-:Y:S06]  /*5ea0*/  IADD3 R59, PT, PT, R59, 0x1, RZ ;  /* 0x000000013b3b7810 */ /* 0x000fec0007ffe0ff */
[----:B------:R-:W1:Y:S01]  /*5eb0*/  @!UP0 LDCU.128 UR12, c[0x0][0xb10] ;  /* 0x00016200ff0c87ac */ /* 0x000e620008000c00 */
[----:B------:R-:W2:Y:S01]  /*5ec0*/  @!UP0 LDCU UR5, c[0x0][0xb0c] ;  /* 0x00016180ff0587ac */ /* 0x000ea20008000800 */
[----:B------:R-:W3:Y:S01]  /*5ed0*/  @!UP0 LDCU UR10, c[0x0][0xb20] ;  /* 0x00016400ff0a87ac */ /* 0x000ee20008000800 */
[----:B-1----:R-:W-:Y:S02]  /*5ee0*/  UIMAD.WIDE.U32 UR8, UR38, UR12, URZ ;  /* 0x0000000c260872a5 */ /* 0x002fe4000f8e00ff */
[----:B------:R-:W-:Y:S02]  /*5ef0*/  UIMAD.WIDE.U32 UR6, UR37, UR15, URZ ;  /* 0x0000000f250672a5 */ /* 0x000fe4000f8e00ff */
[----:B------:R-:W-:Y:S03]  /*5f00*/  @!UP0 UISETP.NE.AND UP1, UPT, UR14, 0x1, UPT ;  /* 0x000000010e00888c */ /* 0x000fe6000bf25270 */
[----:B------:R-:W-:Y:S01]  /*5f10*/  @!UP0 UMOV UR4, UR9 ;  /* 0x0000000900048c82 */ /* 0x000fe20008000000 */
[----:B--2---:R-:W-:Y:S02]  /*5f20*/  @!UP0 UISETP.NE.AND UP2, UPT, UR5, 0x1, UPT ;  /* 0x000000010500888c */ /* 0x004fe4000bf45270 */
[----:B------:R-:W-:Y:S01]  /*5f30*/  @!UP0 USHF.R.U32.HI UR4, URZ, UR13, UR4 ;  /* 0x0000000dff048299 */ /* 0x000fe20008011604 */
[----:B------:R-:W-:Y:S02]  /*5f40*/  @!UP0 UMOV UR6, UR7 ;  /* 0x0000000700068c82 */ /* 0x000fe40008000000 */
[----:B---3--:R-:W-:Y:S02]  /*5f50*/  @!UP0 USHF.R.U32.HI UR6, URZ, UR10, UR6 ;  /* 0x0000000aff068299 */ /* 0x008fe40008011606 */
[----:B------:R-:W-:Y:S02]  /*5f60*/  @!UP0 USEL UR7, UR38, UR4, !UP2 ;  /* 0x0000000426078287 */ /* 0x000fe4000d000000 */
[----:B------:R-:W-:Y:S04]  /*5f70*/  @!UP0 USEL UR6, UR37, UR6, !UP1 ;  /* 0x0000000625068287 */ /* 0x000fe8000c800000 */
[----:B------:R-:W-:Y:S02]  /*5f80*/  @!UP0 UIADD3 UR4, UPT, UPT, -UR7, UR6, URZ ;  /* 0x0000000607048290 */ /* 0x000fe4000fffe1ff */
[----:B------:R-:W-:Y:S02]  /*5f90*/  @!UP0 UIADD3 UR6, UPT, UPT, UR7, -UR6, URZ ;  /* 0x8000000607068290 */ /* 0x000fe4000fffe0ff */
[----:B------:R-:W-:Y:S02]  /*5fa0*/  @!UP0 UIMAD UR38, UR4, UR5, UR38 ;  /* 0x00000005042682a4 */ /* 0x000fe4000f8e0226 */
[----:B------:R-:W-:Y:S01]  /*5fb0*/  @!UP0 UIMAD UR37, UR6, UR14, UR37 ;  /* 0x0000000e062582a4 */ /* 0x000fe2000f8e0225 */
[----:B------:R-:W-:Y:S11]  /*5fc0*/  @!P0 BRA `(.L_x_99) ;  /* 0x00000000007c8947 */ /* 0x000ff60003800000 */
[----:B------:R-:W1:Y:S01]  /*5fd0*/  LDCU.64 UR8, c[0x4][0x80] ;  /* 0x01001000ff0877ac */ /* 0x000e620008000a00 */
[----:B------:R-:W-:Y:S01]  /*5fe0*/  MOV R2, 0x0 ;  /* 0x0000000000027802 */ /* 0x000fe20000000f00 */
[----:B------:R-:W-:Y:S02]  /*5ff0*/  HFMA2 R12, -RZ, RZ, 0, 5.9604644775390625e-08 ;  /* 0x00000001ff0c7431 */ /* 0x000fe400000001ff */
[----:B------:R-:W-:Y:S01]  /*6000*/  IMAD.MOV.U32 R8, RZ, RZ, 0x70 ;  /* 0x00000070ff087424 */ /* 0x000fe200078e00ff */
[----:B------:R2:W3:Y:S01]  /*6010*/  LDC.64 R14, c[0x4][R2] ;  /* 0x01000000020e7b82 */ /* 0x0004e20000000a00 */
[----:B------:R-:W4:Y:S01]  /*6020*/  LDCU.64 UR6, c[0x4][0x88] ;  /* 0x01001100ff0677ac */ /* 0x000f220008000a00 */
[----:B------:R-:W-:Y:S01]  /*6030*/  IMAD.MOV.U32 R13, RZ, RZ, RZ ;  /* 0x000000ffff0d7224 */ /* 0x000fe200078e00ff */
[----:B------:R-:W2:Y:S01]  /*6040*/  LDCU.64 UR4, c[0x4][0x8] ;  /* 0x01000100ff0477ac */ /* 0x000ea20008000a00 */
[----:B-1----:R-:W-:Y:S01]  /*6050*/  MOV R5, UR9 ;  /* 0x0000000900057c02 */ /* 0x002fe20008000f00 */
[----:B------:R-:W-:Y:S01]  /*6060*/  IMAD.U32 R4, RZ, RZ, UR8 ;  /* 0x00000008ff047e24 */ /* 0x000fe2000f8e00ff */
[----:B----4-:R-:W-:Y:S01]  /*6070*/  MOV R7, UR7 ;  /* 0x0000000700077c02 */ /* 0x010fe20008000f00 */
[----:B------:R-:W-:Y:S01]  /*6080*/  IMAD.U32 R6, RZ, RZ, UR6 ;  /* 0x00000006ff067e24 */ /* 0x000fe2000f8e00ff */
[----:B--2---:R-:W-:Y:S01]  /*6090*/  MOV R11, UR5 ;  /* 0x00000005000b7c02 */ /* 0x004fe20008000f00 */
[----:B------:R-:W-:Y:S02]  /*60a0*/  IMAD.U32 R10, RZ, RZ, UR4 ;  /* 0x00000004ff0a7e24 */ /* 0x000fe4000f8e00ff */
[----:B------:R-:W-:Y:S07]  /*60b0*/  LEPC R20, `(.L_x_100) ;  /* 0x000000001014794e */ /* 0x000fee0000000000 */
[----:B---3-5:R-:W-:Y:S05]  /*60c0*/  CALL.ABS.NOINC R14 ;  /* 0x000000000e007343 */ /* 0x028fea0003c00000 */
.L_x_100:
[----:B------:R-:W1:Y:S01]  /*60d0*/  LDCU.64 UR8, c[0x4][0x80] ;  /* 0x01001000ff0877ac */ /* 0x000e620008000a00 */
[----:B------:R-:W2:Y:S01]  /*60e0*/  LDC.64 R2, c[0x4][R2] ;  /* 0x0100000002027b82 */ /* 0x000ea20000000a00 */
[----:B------:R-:W-:Y:S02]  /*60f0*/  HFMA2 R12, -RZ, RZ, 0, 5.9604644775390625e-08 ;  /* 0x00000001ff0c7431 */ /* 0x000fe400000001ff */
[----:B------:R-:W-:Y:S02]  /*6100*/  IMAD.MOV.U32 R8, RZ, RZ, 0x70 ;  /* 0x00000070ff087424 */ /* 0x000fe400078e00ff */
[----:B------:R-:W-:Y:S01]  /*6110*/  IMAD.MOV.U32 R13, RZ, RZ, RZ ;  /* 0x000000ffff0d7224 */ /* 0x000fe200078e00ff */
[----:B------:R-:W3:Y:S01]  /*6120*/  LDCU.64 UR6, c[0x4][0x88] ;  /* 0x01001100ff0677ac */ /* 0x000ee20008000a00 */
[----:B------:R-:W4:Y:S01]  /*6130*/  LDCU.64 UR4, c[0x4][0x8] ;  /* 0x01000100ff0477ac */ /* 0x000f220008000a00 */
[----:B-1----:R-:W-:Y:S02]  /*6140*/  MOV R4, UR8 ;  /* 0x0000000800047c02 */ /* 0x002fe40008000f00 */
[----:B------:R-:W-:Y:S02]  /*6150*/  MOV R5, UR9 ;  /* 0x0000000900057c02 */ /* 0x000fe40008000f00 */
[----:B---3--:R-:W-:Y:S01]  /*6160*/  MOV R7, UR7 ;  /* 0x0000000700077c02 */ /* 0x008fe20008000f00 */
[----:B------:R-:W-:Y:S01]  /*6170*/  IMAD.U32 R6, RZ, RZ, UR6 ;  /* 0x00000006ff067e24 */ /* 0x000fe2000f8e00ff */
[----:B----4-:R-:W-:Y:S01]  /*6180*/  MOV R11, UR5 ;  /* 0x00000005000b7c02 */ /* 0x010fe20008000f00 */
[----:B------:R-:W-:Y:S02]  /*6190*/  IMAD.U32 R10, RZ, RZ, UR4 ;  /* 0x00000004ff0a7e24 */ /* 0x000fe4000f8e00ff */
[----:B------:R-:W-:Y:S07]  /*61a0*/  LEPC R20, `(.L_x_99) ;  /* 0x000000001014794e */ /* 0x000fee0000000000 */
[----:B--2---:R-:W-:Y:S05]  /*61b0*/  CALL.ABS.NOINC R2 ;  /* 0x0000000002007343 */ /* 0x004fea0003c00000 */
.L_x_99:
[----:B------:R-:W-:Y:S05]  /*61c0*/  BSYNC.RECONVERGENT B6 ;  /* 0x0000000000067941 */ /* 0x000fea0003800200 */
.L_x_98:
[----:B------:R-:W-:Y:S02]  /*61d0*/  R2UR UR6, R56 ;  /* 0x00000000380672ca */ /* 0x000fe400000e0000 */
[----:B------:R-:W-:Y:S02]  /*61e0*/  R2UR UR5, R69 ;  /* 0x00000000450572ca */ /* 0x000fe400000e0000 */
[----:B------:R-:W-:Y:S02]  /*61f0*/  R2UR UR4, R68 ;  /* 0x00000000440472ca */ /* 0x000fe400000e0000 */
[----:B------:R-:W-:Y:S02]  /*6200*/  ISETP.NE.U32.AND P4, PT, R50, RZ, PT ;  /* 0x000000ff3200720c */ /* 0x000fe40003f85070 */
[----:B------:R-:W-:Y:S02]  /*6210*/  ISETP.NE.U32.AND P2, PT, RZ, UR60, PT ;  /* 0x0000003cff007c0c */ /* 0x000fe4000bf45070 */
[----:B------:R-:W-:Y:S02]  /*6220*/  ISETP.NE.AND.EX P4, PT, R51, RZ, PT, P4 ;  /* 0x000000ff3300720c */ /* 0x000fe40003f85340 */
[----:B------:R-:W-:Y:S01]  /*6230*/  ISETP.NE.AND.EX P2, PT, RZ, UR61, PT, P2 ;  /* 0x0000003dff007c0c */ /* 0x000fe2000bf45320 */
[----:B------:R-:W-:Y:S02]  /*6240*/  UISETP.NE.AND UP2, UPT, UR6, URZ, UPT ;  /* 0x000000ff0600728c */ /* 0x000fe4000bf45270 */
[----:B------:R-:W-:Y:S04]  /*6250*/  UISETP.NE.U32.AND UP0, UPT, UR5, URZ, UPT ;  /* 0x000000ff0500728c */ /* 0x000fe8000bf05070 */
[----:B------:R-:W-:Y:S01]  /*6260*/  UISETP.NE.AND.EX UP1, UPT, UR4, URZ, UPT, UP0 ;  /* 0x000000ff0400728c */ /* 0x000fe2000bf25300 */
[----:B------:R-:W-:Y:S01]  /*6270*/  PLOP3.LUT P1, PT, PT, PT, UP2, 0x80, 0x8 ;  /* 0x000000000008781c */ /* 0x000fe20003f2f028 */
[----:B------:R-:W-:Y:S03]  /*6280*/  UPLOP3.LUT UP0, UPT, UPT, UPT, UPT, 0x40, 0x4 ;  /* 0x000000000004789c */ /* 0x000fe60003f0e870 */
[----:B------:R-:W-:Y:S06]  /*6290*/  @UP2 UPLOP3.LUT UP0, UPT, UPT, UPT, UP1, 0x80, 0x8 ;  /* 0x000000000008289c */ /* 0x000fec0003f0f010 */
[----:B------:R-:W-:Y:S01]  /*62a0*/  PLOP3.LUT P0, PT, PT, PT, UP0, 0x80, 0x8 ;  /* 0x000000000008781c */ /* 0x000fe20003f0f008 */
[----:B------:R-:W-:Y:S01]  /*62b0*/  @!UPT UIADD3 URZ, UPT, UPT, URZ, URZ, URZ ;  /* 0x000000fffffff290 */ /* 0x000fe2000fffe0ff */
[----:B------:R-:W-:Y:S11]  /*62c0*/  BRA.U !UP1, `(.L_x_101) ;  /* 0x0000000109407547 */ /* 0x000ff6000b800000 */
[----:B------:R-:W-:Y:S01]  /*62d0*/  UISETP.NE.U32.AND UP0, UPT, UR60, URZ, UPT ;  /* 0x000000ff3c00728c */ /* 0x000fe2000bf05070 */
[----:B------:R-:W-:Y:S01]  /*62e0*/  R2UR UR6, R69 ;  /* 0x00000000450672ca */ /* 0x000fe200000e0000 */
[----:B------:R-:W1:Y:S01]  /*62f0*/  LDCU.64 UR8, c[0x0][0x358] ;  /* 0x00006b00ff0877ac */ /* 0x000e620008000a00 */
[----:B------:R-:W-:Y:S02]  /*6300*/  HFMA2 R52, -RZ, RZ, 0, 5.9604644775390625e-08 ;  /* 0x00000001ff347431 */ /* 0x000fe400000001ff */
[----:B------:R-:W-:Y:S01]  /*6310*/  IMAD.MOV.U32 R0, RZ, RZ, 0x1 ;  /* 0x00000001ff007424 */ /* 0x000fe200078e00ff */
[----:B------:R-:W-:Y:S06]  /*6320*/  UISETP.NE.AND.EX UP0, UPT, UR61, URZ, UPT, UP0 ;  /* 0x000000ff3d00728c */ /* 0x000fec000bf05300 */
[----:B------:R-:W-:Y:S05]  /*6330*/  PLOP3.LUT P3, PT, PT, PT, UP0, 0x80, 0x8 ;  /* 0x000000000008781c */ /* 0x000fea0003f6f008 */
[----:B------:R-:W2:Y:S01]  /*6340*/  @UP0 LDCU.64 UR4, c[0x0][0x888] ;  /* 0x00011100ff0407ac */ /* 0x000ea20008000a00 */
[----:B------:R-:W-:Y:S07]  /*6350*/  @UP0 UIMAD UR6, UR36, UR6, URZ ;  /* 0x00000006240602a4 */ /* 0x000fee000f8e02ff */
[----:B------:R-:W-:Y:S01]  /*6360*/  @!P3 PRMT R52, R0, 0x7610, R52 ;  /* 0x000076100034b816 */ /* 0x000fe20000000034 */
[----:B--2---:R-:W-:Y:S06]  /*6370*/  @UP0 UIMAD.WIDE UR4, UR6, 0x4, UR4 ;  /* 0x00000004060408a5 */ /* 0x004fec000f8e0204 */
[----:B------:R-:W-:Y:S02]  /*6380*/  IMAD.U32 R2, RZ, RZ, UR4 ;  /* 0x00000004ff027e24 */ /* 0x000fe4000f8e00ff */
[----:B------:R-:W-:Y:S03]  /*6390*/  IMAD.U32 R3, RZ, RZ, UR5 ;  /* 0x00000005ff037e24 */ /* 0x000fe6000f8e00ff */
[----:B------:R-:W2:Y:S02]  /*63a0*/  @!UP0 LDCU UR4, c[0x0][0x880] ;  /* 0x00011000ff0487ac */ /* 0x000ea40008000800 */
[----:B-1---5:R1:W5:Y:S02]  /*63b0*/  @P3 LDG.E R27, desc[UR8][R2.64] ;  /* 0x00000008021b3981 */ /* 0x022364000c1e1900 */
[----:B-12---:R-:W-:Y:S02]  /*63c0*/  @!P3 MOV R27, UR4 ;  /* 0x00000004001bbc02 */ /* 0x006fe40008000f00 */
.L_x_101:
[----:B------:R-:W-:Y:S05]  /*63d0*/  @!P4 BRA `(.L_x_102) ;  /* 0x000000000024c947 */ /* 0x000fea0003800000 */
[----:B------:R-:W-:Y:S01]  /*63e0*/  ISETP.NE.U32.AND P3, PT, R48, RZ, PT ;  /* 0x000000ff3000720c */ /* 0x000fe20003f65070 */
[----:B------:R-:W1:Y:S03]  /*63f0*/  LDCU.64 UR4, c[0x0][0x358] ;  /* 0x00006b00ff0477ac */ /* 0x000e660008000a00 */
[----:B------:R-:W-:Y:S11]  /*6400*/  ISETP.NE.AND.EX P3, PT, R49, RZ, PT, P3 ;  /* 0x000000ff3100720c */ /* 0x000ff60003f65330 */
[----:B------:R-:W-:Y:S02]  /*6410*/  @!UPT UIADD3 URZ, UPT, UPT, URZ, URZ, URZ ;  /* 0x000000fffffff290 */ /* 0x000fe4000fffe0ff */
[----:B------:R-:W2:Y:S01]  /*6420*/  @P3 LDC.64 R2, c[0x0][0x8a8] ;  /* 0x00022a00ff023b82 */ /* 0x000ea20000000a00 */
[----:B------:R-:W-:Y:S04]  /*6430*/  @P3 IMAD R0, R50, UR36, RZ ;  /* 0x0000002432003c24 */ /* 0x000fe8000f8e02ff */
[----:B--2---:R-:W-:Y:S05]  /*6440*/  @P3 IMAD.WIDE R2, R0, 0x4, R2 ;  /* 0x0000000400023825 */ /* 0x004fea00078e0202 */
[----:B-1---5:R1:W5:Y:S02]  /*6450*/  @P3 LDG.E R24, desc[UR4][R2.64] ;  /* 0x0000000402183981 */ /* 0x022364000c1e1900 */
[----:B-1----:R-:W2:Y:S02]  /*6460*/  @!P3 LDC R24, c[0x0][0x8a0] ;  /* 0x00022800ff18bb82 */ /* 0x002ea40000000800 */
.L_x_102:
[----:B-----5:R-:W-:Y:S01]  /*6470*/  FSETP.NEU.AND P3, PT, R27, RZ, PT ;  /* 0x000000ff1b00720b */ /* 0x020fe20003f6d000 */
[----:B------:R-:W-:Y:S01]  /*6480*/  BSSY B1, `(.L_x_103) ;  /* 0x0000038000017945 */ /* 0x000fe20003800000 */
[----:B------:R-:W-:Y:S01]  /*6490*/  SEL R3, RZ, 0xffffffff, P2 ;  /* 0xffffffffff037807 */ /* 0x000fe20001000000 */
[----:B------:R-:W-:Y:S01]  /*64a0*/  IMAD.MOV.U32 R74, RZ, RZ, 0x1 ;  /* 0x00000001ff4a7424 */ /* 0x000fe200078e00ff */
[----:B------:R-:W-:Y:S01]  /*64b0*/  @P1 LOP3.LUT P2, RZ, R52, 0xff, RZ, 0xc0, !PT ;  /* 0x000000ff34ff1812 */ /* 0x000fe2000784c0ff */
[----:B------:R-:W-:Y:S01]  /*64c0*/  IMAD R25, R22, 0x80, R23 ;  /* 0x0000008016197824 */ /* 0x000fe200078e0217 */
[----:B------:R-:W-:Y:S01]  /*64d0*/  @P1 SEL R0, RZ, 0xffffffff, P3 ;  /* 0xffffffffff001807 */ /* 0x000fe20001800000 */
[----:B------:R-:W-:Y:S01]  /*64e0*/  IMAD R60, R66, -0x10, R64 ;  /* 0xfffffff0423c7824 */ /* 0x000fe200078e0240 */
[----:B------:R-:W-:Y:S01]  /*64f0*/  LEA R26, R22, UR43, 0x3 ;  /* 0x0000002b161a7c11 */ /* 0x000fe2000f8e18ff */
[----:B------:R-:W-:Y:S01]  /*6500*/  IMAD.MOV.U32 R73, RZ, RZ, RZ ;  /* 0x000000ffff497224 */ /* 0x000fe200078e00ff */
[C---:B------:R-:W-:Y:S02]  /*6510*/  @P0 SEL R0, R3.reuse, R0, !P2 ;  /* 0x0000000003000207 */ /* 0x040fe40005000000 */
[----:B------:R-:W-:Y:S02]  /*6520*/  CS2R R38, SRZ ;  /* 0x0000000000267805 */ /* 0x000fe4000001ff00 */
[----:B------:R-:W-:Y:S02]  /*6530*/  PLOP3.LUT P2, PT, PT, PT, UP1, 0x80, 0x8 ;  /* 0x000000000008781c */ /* 0x000fe40003f4f018 */
[----:B------:R-:W-:Y:S02]  /*6540*/  CS2R R36, SRZ ;  /* 0x0000000000247805 */ /* 0x000fe4000001ff00 */
[----:B------:R-:W-:Y:S02]  /*6550*/  @P1 LOP3.LUT R0, R0, 0x1, RZ, 0xc0, !PT ;  /* 0x0000000100001812 */ /* 0x000fe400078ec0ff */
[----:B------:R-:W-:Y:S02]  /*6560*/  CS2R R34, SRZ ;  /* 0x0000000000227805 */ /* 0x000fe4000001ff00 */
[----:B------:R-:W-:Y:S02]  /*6570*/  LOP3.LUT P4, R58, R52, 0xff, RZ, 0xc0, !PT ;  /* 0x000000ff343a7812 */ /* 0x000fe4000788c0ff */
[----:B------:R-:W-:Y:S02]  /*6580*/  CS2R R32, SRZ ;  /* 0x0000000000207805 */ /* 0x000fe4000001ff00 */
[----:B------:R-:W-:Y:S02]  /*6590*/  ISETP.NE.U32.OR P5, PT, R0, 0x1, !P1 ;  /* 0x000000010000780c */ /* 0x000fe40004fa5470 */
[----:B------:R-:W-:Y:S02]  /*65a0*/  CS2R R42, SRZ ;  /* 0x00000000002a7805 */ /* 0x000fe4000001ff00 */
[----:B------:R-:W-:Y:S02]  /*65b0*/  SEL R2, RZ, 0xffffffff, P3 ;  /* 0xffffffffff027807 */ /* 0x000fe40001800000 */
[----:B------:R-:W-:Y:S02]  /*65c0*/  CS2R R40, SRZ ;  /* 0x0000000000287805 */ /* 0x000fe4000001ff00 */
[----:B------:R-:W-:Y:S02]  /*65d0*/  P2R R72, PR, RZ, 0x20 ;  /* 0x00000020ff487803 */ /* 0x000fe40000000000 */
[----:B------:R-:W-:Y:S02]  /*65e0*/  CS2R R46, SRZ ;  /* 0x00000000002e7805 */ /* 0x000fe4000001ff00 */
[----:B------:R-:W-:Y:S02]  /*65f0*/  CS2R R44, SRZ ;  /* 0x00000000002c7805 */ /* 0x000fe4000001ff00 */
[----:B------:R-:W-:Y:S04]  /*6600*/  @P2 SEL R2, R3, R2, !P4 ;  /* 0x0000000203022207 */ /* 0x000fe80006000000 */
[----:B------:R-:W-:Y:S02]  /*6610*/  LOP3.LUT R2, R2, 0x1, RZ, 0xc0, !PT ;  /* 0x0000000102027812 */ /* 0x000fe400078ec0ff */
[----:B------:R-:W-:Y:S02]  /*6620*/  @P5 SHF.L.U32 R0, RZ, 0x1f, RZ ;  /* 0x0000001fff005819 */ /* 0x000fe400000006ff */
[----:B------:R-:W-:Y:S02]  /*6630*/  ISETP.NE.U32.AND P2, PT, R2, 0x1, PT ;  /* 0x000000010200780c */ /* 0x000fe40003f45070 */
[----:B------:R1:W3:Y:S02]  /*6640*/  @P5 SYNCS.PHASECHK.TRANS64.TRYWAIT P1, [UR43+0x60], R0 ;  /* 0x00006000ff0055a7 */ /* 0x0002e4000802112b */
[----:B------:R-:W-:Y:S02]  /*6650*/  P2R R75, PR, RZ, 0x4 ;  /* 0x00000004ff4b7803 */ /* 0x000fe40000000000 */
[----:B-1----:R-:W-:Y:S04]  /*6660*/  SHF.L.U32 R0, R62, 0x1f, RZ ;  /* 0x0000001f3e007819 */ /* 0x002fe800000006ff */
[----:B------:R1:W4:Y:S01]  /*6670*/  SYNCS.PHASECHK.TRANS64.TRYWAIT P0, [R26+URZ+0xd0], R0 ;  /* 0x0000d0001a0075a7 */ /* 0x00032200080011ff */
[----:B---3--:R-:W-:Y:S01]  /*6680*/  @P5 SEL R74, RZ, 0x1, !P1 ;  /* 0x00000001ff4a5807 */ /* 0x008fe20004800000 */
[----:B-1----:R-:W-:Y:S06]  /*6690*/  @!P5 BRA `(.L_x_104) ;  /* 0x000000000058d947 */ /* 0x002fec0003800000 */
[----:B------:R-:W-:Y:S01]  /*66a0*/  IMAD.MOV.U32 R39, RZ, RZ, RZ ;  /* 0x000000ffff277224 */ /* 0x000fe200078e00ff */
[----:B------:R-:W-:Y:S01]  /*66b0*/  ISETP.NE.AND P1, PT, R74, RZ, PT ;  /* 0x000000ff4a00720c */ /* 0x000fe20003f25270 */
[----:B------:R-:W-:Y:S01]  /*66c0*/  BSSY B0, `(.L_x_105) ;  /* 0x000000c000007945 */ /* 0x000fe20003800000 */
[----:B------:R-:W-:Y:S02]  /*66d0*/  CS2R R46, SRZ ;  /* 0x00000000002e7805 */ /* 0x000fe4000001ff00 */
[----:B------:R-:W-:Y:S02]  /*66e0*/  CS2R R44, SRZ ;  /* 0x00000000002c7805 */ /* 0x000fe4000001ff00 */
[----:B------:R-:W-:Y:S02]  /*66f0*/  CS2R R42, SRZ ;  /* 0x00000000002a7805 */ /* 0x000fe4000001ff00 */
[----:B------:R-:W-:Y:S02]  /*6700*/  CS2R R40, SRZ ;  /* 0x0000000000287805 */ /* 0x000fe4000001ff00 */
[----:B------:R-:W-:Y:S02]  /*6710*/  CS2R R34, SRZ ;  /* 0x0000000000227805 */ /* 0x000fe4000001ff00 */
[----:B------:R-:W-:Y:S02]  /*6720*/  CS2R R32, SRZ ;  /* 0x0000000000207805 */ /* 0x000fe4000001ff00 */
[----:B------:R-:W-:Y:S01]  /*6730*/  CS2R R36, SRZ ;  /* 0x0000000000247805 */ /* 0x000fe2000001ff00 */
[----:B------:R-:W-:Y:S06]  /*6740*/  @P1 BRA `(.L_x_106) ;  /* 0x00000000000c1947 */ /* 0x000fec0003800000 */
[----:B------:R-:W-:Y:S04]  /*6750*/  SHF.L.U32 R3, RZ, 0x1f, RZ ;  /* 0x0000001fff037819 */ /* 0x000fe800000006ff */
[----:B------:R-:W1:Y:S02]  /*6760*/  SYNCS.PHASECHK.TRANS64.TRYWAIT P1, [UR43+0x60], R3 ;  /* 0x00006003ff0075a7 */ /* 0x000e64000802112b */
[----:B-1----:R-:W-:Y:S05]  /*6770*/  @!P1 BRA `(.L_x_107) ;  /* 0x0000005800b09947 */ /* 0x002fea0003800000 */
.L_x_106:
[----:B------:R-:W-:Y:S05]  /*6780*/  BSYNC B0 ;  /* 0x0000000000007941 */ /* 0x000fea0003800000 */
.L_x_105:
[----:B------:R-:W-:Y:S01]  /*6790*/  ISETP.NE.AND P1, PT, R75, RZ, PT ;  /* 0x000000ff4b00720c */ /* 0x000fe20003f25270 */
[----:B------:R-:W-:Y:S11]  /*67a0*/  HFMA2 R73, -RZ, RZ, 0, 5.9604644775390625e-08 ;  /* 0x00000001ff497431 */ /* 0x000ff600000001ff */
[----:B------:R-:W-:Y:S01]  /*67b0*/  @!UPT UIADD3 URZ, UPT, UPT, URZ, URZ, URZ ;  /* 0x000000fffffff290 */ /* 0x000fe2000fffe0ff */
[----:B------:R3:W1:Y:S04]  /*67c0*/  @P1 LDS.128 R44, [R65] ;  /* 0x00000000412c1984 */ /* 0x0006680000000c00 */
[----:B------:R3:W1:Y:S04]  /*67d0*/  @P1 LDS.128 R40, [R64+0x10] ;  /* 0x0000100040281984 */ /* 0x0006680000000c00 */
[----:B------:R3:W1:Y:S04]  /*67e0*/  @P1 LDS.128 R32, [R63+0x20] ;  /* 0x000020003f201984 */ /* 0x0006680000000c00 */
[----:B------:R3:W1:Y:S02]  /*67f0*/  @P1 LDS.128 R36, [R60+0x30] ;  /* 0x000030003c241984 */ /* 0x0006640000000c00 */
.L_x_104:
[----:B------:R-:W-:Y:S05]  /*6800*/  BSYNC B1 ;  /* 0x0000000000017941 */ /* 0x000fea0003800000 */
.L_x_103:
[----:B-1----:R-:W-:Y:S04]  /*6810*/  SHF.R.U32.HI R2, RZ, 0x15, R25 ;  /* 0x00000015ff027819 */ /* 0x002fe80000011619 */
[----:B------:R-:W-:Y:S01]  /*6820*/  LOP3.LUT P1, RZ, R2, 0x3, R53, 0x48, !PT ;  /* 0x0000000302ff7812 */ /* 0x000fe20007824835 */
[----:B------:R-:W-:Y:S01]  /*6830*/  @!UPT UIADD3 URZ, UPT, UPT, URZ, URZ, URZ ;  /* 0x000000fffffff290 */ /* 0x000fe2000fffe0ff */
[----:B----4-:R-:W-:Y:S11]  /*6840*/  @P0 BRA `(.L_x_108) ;  /* 0x0000000000080947 */ /* 0x010ff60003800000 */
[----:B------:R-:W1:Y:S02]  /*6850*/  SYNCS.PHASECHK.TRANS64.TRYWAIT P0, [R26+URZ+0xd0], R0 ;  /* 0x0000d0001a0075a7 */ /* 0x000e6400080011ff */
[----:B-1----:R-:W-:Y:S05]  /*6860*/  @!P0 BRA `(.L_x_109) ;  /* 0x00000058008c8947 */ /* 0x002fea0003800000 */
.L_x_108:
[----:B------:R-:W-:Y:S05]  /*6870*/  @!P1 BRA `(.L_x_110) ;  /* 0x0000000000409947 */ /* 0x000fea0003800000 */
[----:B------:R-:W4:Y:S01]  /*6880*/  LDCU.64 UR8, c[0x4][0x70] ;  /* 0x01000e00ff0877ac */ /* 0x000f220008000a00 */
[----:B------:R-:W-:Y:S01]  /*6890*/  MOV R3, 0x0 ;  /* 0x0000000000037802 */ /* 0x000fe20000000f00 */
[----:B------:R-:W-:Y:S02]  /*68a0*/  HFMA2 R12, -RZ, RZ, 0, 5.9604644775390625e-08 ;  /* 0x00000001ff0c7431 */ /* 0x000fe400000001ff */
[----:B------:R-:W-:Y:S02]  /*68b0*/  IMAD.MOV.U32 R8, RZ, RZ, 0x192 ;  /* 0x00000192ff087424 */ /* 0x000fe400078e00ff */
[----:B------:R-:W-:Y:S01]  /*68c0*/  IMAD.MOV.U32 R13, RZ, RZ, RZ ;  /* 0x000000ffff0d7224 */ /* 0x000fe200078e00ff */
[----:B------:R-:W5:Y:S01]  /*68d0*/  LDCU.64 UR6, c[0x4][0x78] ;  /* 0x01000f00ff0677ac */ /* 0x000f620008000a00 */
[----:B------:R-:W1:Y:S01]  /*68e0*/  LDC.64 R2, c[0x4][R3] ;  /* 0x0100000003027b82 */ /* 0x000e620000000a00 */
[----:B------:R-:W2:Y:S01]  /*68f0*/  LDCU.64 UR4, c[0x4][0x10] ;  /* 0x01000200ff0477ac */ /* 0x000ea20008000a00 */
[----:B----4-:R-:W-:Y:S01]  /*6900*/  MOV R5, UR9 ;  /* 0x0000000900057c02 */ /* 0x010fe20008000f00 */
[----:B------:R-:W-:Y:S01]  /*6910*/  IMAD.U32 R4, RZ, RZ, UR8 ;  /* 0x00000008ff047e24 */ /* 0x000fe2000f8e00ff */
[----:B-----5:R-:W-:Y:S01]  /*6920*/  MOV R7, UR7 ;  /* 0x0000000700077c02 */ /* 0x020fe20008000f00 */
[----:B------:R-:W-:Y:S01]  /*6930*/  IMAD.U32 R6, RZ, RZ, UR6 ;  /* 0x00000006ff067e24 */ /* 0x000fe2000f8e00ff */
[----:B--2---:R-:W-:Y:S01]  /*6940*/  MOV R11, UR5 ;  /* 0x00000005000b7c02 */ /* 0x004fe20008000f00 */
[----:B------:R-:W-:Y:S02]  /*6950*/  IMAD.U32 R10, RZ, RZ, UR4 ;  /* 0x00000004ff0a7e24 */ /* 0x000fe4000f8e00ff */
[----:B------:R-:W-:Y:S07]  /*6960*/  LEPC R20, `(.L_x_110) ;  /* 0x000000001014794e */ /* 0x000fee0000000000 */
[----:B-1-3--:R-:W-:Y:S05]  /*6970*/  CALL.ABS.NOINC R2 ;  /* 0x0000000002007343 */ /* 0x00afea0003c00000 */
.L_x_110:
[----:B------:R-:W-:Y:S01]  /*6980*/  LOP3.LUT R20, R44, 0xffffe000, RZ, 0xc0, !PT ;  /* 0xffffe0002c147812 */ /* 0x000fe200078ec0ff */
[----:B------:R-:W-:Y:S05]  /*6990*/  WARPSYNC.ALL ;  /* 0x0000000000007948 */ /* 0x000fea0003800000 */
[----:B------:R-:W-:Y:S01]  /*69a0*/  R2UR UR4, R25 ;  /* 0x00000000190472ca */ /* 0x000fe200000e0000 */
[----:B------:R-:W-:Y:S01]  /*69b0*/  BSSY.RECONVERGENT B0, `(.L_x_111) ;  /* 0x0000058000007945 */ /* 0x000fe20003800200 */
[----:B------:R-:W-:Y:S11]  /*69c0*/  ISETP.NE.AND P0, PT, R67, RZ, PT ;  /* 0x000000ff4300720c */ /* 0x000ff60003f05270 */
[----:B------:R-:W1:Y:S02]  /*69d0*/  LDTM.x16 R4, tmem[UR4] ;  /* 0x00000004000479ee */ /* 0x000e640008240000 */
[C---:B-12---:R-:W-:Y:S01]  /*69e0*/  FMUL R0, R24.reuse, R4 ;  /* 0x0000000418007220 */ /* 0x046fe20000400000 */
[C---:B------:R-:W-:Y:S01]  /*69f0*/  FMUL R2, R24.reuse, R5 ;  /* 0x0000000518027220 */ /* 0x040fe20000400000 */
[C---:B------:R-:W-:Y:S01]  /*6a00*/  FMUL R4, R24.reuse, R8 ;  /* 0x0000000818047220 */ /* 0x040fe20000400000 */
[C---:B------:R-:W-:Y:S01]  /*6a10*/  FMUL R5, R24.reuse, R9 ;  /* 0x0000000918057220 */ /* 0x040fe20000400000 */
[C---:B------:R-:W-:Y:S01]  /*6a20*/  FMUL R8, R24.reuse, R12 ;  /* 0x0000000c18087220 */ /* 0x040fe20000400000 */
[C---:B------:R-:W-:Y:S01]  /*6a30*/  FMUL R9, R24.reuse, R13 ;  /* 0x0000000d18097220 */ /* 0x040fe20000400000 */
[C---:B------:R-:W-:Y:S01]  /*6a40*/  FMUL R12, R24.reuse, R16 ;  /* 0x00000010180c7220 */ /* 0x040fe20000400000 */
[----:B------:R-:W-:Y:S01]  /*6a50*/  LOP3.LUT R16, R45, 0xffffe000, RZ, 0xc0, !PT ;  /* 0xffffe0002d107812 */ /* 0x000fe200078ec0ff */
[----:B------:R-:W-:Y:S01]  /*6a60*/  FMUL R13, R24, R17 ;  /* 0x00000011180d7220 */ /* 0x000fe20000400000 */
[----:B------:R-:W-:Y:S01]  /*6a70*/  LOP3.LUT R17, R46, 0xffffe000, RZ, 0xc0, !PT ;  /* 0xffffe0002e117812 */ /* 0x000fe200078ec0ff */
[----:B------:R-:W-:Y:S01]  /*6a80*/  FFMA R28, R27, R20, R0 ;  /* 0x000000141b1c7223 */ /* 0x000fe20000000000 */
[----:B------:R-:W-:Y:S01]  /*6a90*/  LOP3.LUT R0, R47, 0xffffe000, RZ, 0xc0, !PT ;  /* 0xffffe0002f007812 */ /* 0x000fe200078ec0ff */
[C---:B------:R-:W-:Y:S01]  /*6aa0*/  FMUL R3, R24.reuse, R6 ;  /* 0x0000000618037220 */ /* 0x040fe20000400000 */
[C---:B------:R-:W-:Y:S01]  /*6ab0*/  FMUL R6, R24.reuse, R10 ;  /* 0x0000000a18067220 */ /* 0x040fe20000400000 */
[C---:B------:R-:W-:Y:S01]  /*6ac0*/  FMUL R7, R24.reuse, R7 ;  /* 0x0000000718077220 */ /* 0x040fe20000400000 */
[----:B------:R-:W-:Y:S01]  /*6ad0*/  F2FP.TF32.F32.PACK_B R28, R28 ;  /* 0x0000001cff1c723e */ /* 0x000fe200024050ff */
[C---:B------:R-:W-:Y:S01]  /*6ae0*/  FMUL R10, R24.reuse, R14 ;  /* 0x0000000e180a7220 */ /* 0x040fe20000400000 */
[----:B------:R-:W-:Y:S01]  /*6af0*/  FMUL R14, R24, R18 ;  /* 0x00000012180e7220 */ /* 0x000fe20000400000 */
[----:B------:R-:W-:Y:S01]  /*6b00*/  LOP3.LUT R18, R40, 0xffffe000, RZ, 0xc0, !PT ;  /* 0xffffe00028127812 */ /* 0x000fe200078ec0ff */
[----:B------:R-:W-:Y:S01]  /*6b10*/  FFMA R29, R27, R16, R2 ;  /* 0x000000101b1d7223 */ /* 0x000fe20000000002 */
[----:B------:R-:W-:Y:S01]  /*6b20*/  LOP3.LUT R2, R41, 0xffffe000, RZ, 0xc0, !PT ;  /* 0xffffe00029027812 */ /* 0x000fe200078ec0ff */
[----:B------:R-:W-:Y:S01]  /*6b30*/  FFMA R30, R27, R17, R3 ;  /* 0x000000111b1e7223 */ /* 0x000fe20000000003 */
[----:B------:R-:W-:Y:S01]  /*6b40*/  LOP3.LUT R3, R43, 0xffffe000, RZ, 0xc0, !PT ;  /* 0xffffe0002b037812 */ /* 0x000fe200078ec0ff */
[C---:B------:R-:W-:Y:S01]  /*6b50*/  FFMA R31, R27.reuse, R0, R7 ;  /* 0x000000001b1f7223 */ /* 0x040fe20000000007 */
[----:B------:R-:W-:Y:S01]  /*6b60*/  LOP3.LUT R0, R42, 0xffffe000, RZ, 0xc0, !PT ;  /* 0xffffe0002a007812 */ /* 0x000fe200078ec0ff */
[C---:B------:R-:W-:Y:S01]  /*6b70*/  FFMA R4, R27.reuse, R18, R4 ;  /* 0x000000121b047223 */ /* 0x040fe20000000004 */
[----:B------:R-:W-:Y:S01]  /*6b80*/  F2FP.TF32.F32.PACK_B R29, R29 ;  /* 0x0000001dff1d723e */ /* 0x000fe200024050ff */
[C---:B------:R-:W-:Y:S01]  /*6b90*/  FFMA R5, R27.reuse, R2, R5 ;  /* 0x000000021b057223 */ /* 0x040fe20000000005 */
[----:B------:R-:W-:Y:S01]  /*6ba0*/  FMUL R11, R24, R11 ;  /* 0x0000000b180b7220 */ /* 0x000fe20000400000 */
[----:B------:R-:W-:Y:S01]  /*6bb0*/  F2FP.TF32.F32.PACK_B R30, R30 ;  /* 0x0000001eff1e723e */ /* 0x000fe200024050ff */
[C---:B------:R-:W-:Y:S01]  /*6bc0*/  FFMA R6, R27.reuse, R0, R6 ;  /* 0x000000001b067223 */ /* 0x040fe20000000006 */
[----:B------:R-:W-:Y:S01]  /*6bd0*/  F2FP.TF32.F32.PACK_B R31, R31 ;  /* 0x0000001fff1f723e */ /* 0x000fe200024050ff */
[----:B------:R-:W-:Y:S01]  /*6be0*/  FFMA R7, R27, R3, R11 ;  /* 0x000000031b077223 */ /* 0x000fe2000000000b */
[----:B------:R-:W-:Y:S01]  /*6bf0*/  LOP3.LUT R2, R32, 0xffffe000, RZ, 0xc0, !PT ;  /* 0xffffe00020027812 */ /* 0x000fe200078ec0ff */
[----:B------:R-:W-:Y:S01]  /*6c00*/  FMUL R15, R24, R15 ;  /* 0x0000000f180f7220 */ /* 0x000fe20000400000 */
[----:B------:R-:W-:Y:S01]  /*6c10*/  LOP3.LUT R16, R33, 0xffffe000, RZ, 0xc0, !PT ;  /* 0xffffe00021107812 */ /* 0x000fe200078ec0ff */
[----:B------:R1:W-:Y:S01]  /*6c20*/  STS.128 [R65], R28 ;  /* 0x0000001c41007388 */ /* 0x0003e20000000c00 */
[----:B------:R-:W-:Y:S01]  /*6c30*/  LOP3.LUT R0, R34, 0xffffe000, RZ, 0xc0, !PT ;  /* 0xffffe00022007812 */ /* 0x000fe200078ec0ff */
[----:B------:R-:W-:Y:S01]  /*6c40*/  FFMA R8, R27, R2, R8 ;  /* 0x000000021b087223 */ /* 0x000fe20000000008 */
[----:B------:R-:W-:Y:S01]  /*6c50*/  LOP3.LUT R2, R35, 0xffffe000, RZ, 0xc0, !PT ;  /* 0xffffe00023027812 */ /* 0x000fe200078ec0ff */
[C---:B------:R-:W-:Y:S01]  /*6c60*/  FFMA R9, R27.reuse, R16, R9 ;  /* 0x000000101b097223 */ /* 0x040fe20000000009 */
[----:B------:R-:W-:Y:S01]  /*6c70*/  F2FP.TF32.F32.PACK_B R4, R4 ;  /* 0x00000004ff04723e */ /* 0x000fe200024050ff */
[C---:B------:R-:W-:Y:S01]  /*6c80*/  FFMA R10, R27.reuse, R0, R10 ;  /* 0x000000001b0a7223 */ /* 0x040fe2000000000a */
[----:B------:R-:W-:Y:S01]  /*6c90*/  F2FP.TF32.F32.PACK_B R5, R5 ;  /* 0x00000005ff05723e */ /* 0x000fe200024050ff */
[----:B------:R-:W-:Y:S01]  /*6ca0*/  FFMA R11, R27, R2, R15 ;  /* 0x000000021b0b7223 */ /* 0x000fe2000000000f */
[----:B------:R-:W-:Y:S01]  /*6cb0*/  F2FP.TF32.F32.PACK_B R6, R6 ;  /* 0x00000006ff06723e */ /* 0x000fe200024050ff */
[----:B------:R-:W-:Y:S01]  /*6cc0*/  FMUL R19, R24, R19 ;  /* 0x0000001318137220 */ /* 0x000fe20000400000 */
[----:B------:R-:W-:Y:S02]  /*6cd0*/  F2FP.TF32.F32.PACK_B R7, R7 ;  /* 0x00000007ff07723e */ /* 0x000fe400024050ff */
[----:B------:R-:W-:Y:S02]  /*6ce0*/  LOP3.LUT R3, R36, 0xffffe000, RZ, 0xc0, !PT ;  /* 0xffffe00024037812 */ /* 0x000fe400078ec0ff */
[----:B------:R-:W-:Y:S01]  /*6cf0*/  LOP3.LUT R0, R37, 0xffffe000, RZ, 0xc0, !PT ;  /* 0xffffe00025007812 */ /* 0x000fe200078ec0ff */
[----:B------:R1:W-:Y:S01]  /*6d00*/  STS.128 [R64+0x10], R4 ;  /* 0x0000100440007388 */ /* 0x0003e20000000c00 */
        /* <DEDUP_REMOVED lines=8> */
[----:B------:R-:W-:Y:S02]  /*6d90*/  F2FP.TF32.F32.PACK_B R10, R10 ;  /* 0x0000000aff0a723e */ /* 0x000fe400024050ff */
[----:B------:R-:W-:Y:S02]  /*6da0*/  F2FP.TF32.F32.PACK_B R11, R11 ;  /* 0x0000000bff0b723e */ /* 0x000fe400024050ff */
[----:B------:R-:W-:Y:S02]  /*6db0*/  F2FP.TF32.F32.PACK_B R12, R12 ;  /* 0x0000000cff0c723e */ /* 0x000fe400024050ff */
[----:B------:R-:W-:Y:S01]  /*6dc0*/  F2FP.TF32.F32.PACK_B R13, R13 ;  /* 0x0000000dff0d723e */ /* 0x000fe200024050ff */
[----:B------:R1:W-:Y:S01]  /*6dd0*/  STS.128 [R63+0x20], R8 ;  /* 0x000020083f007388 */ /* 0x0003e20000000c00 */
[----:B------:R-:W-:Y:S02]  /*6de0*/  F2FP.TF32.F32.PACK_B R14, R14 ;  /* 0x0000000eff0e723e */ /* 0x000fe400024050ff */
[----:B------:R-:W-:Y:S05]  /*6df0*/  F2FP.TF32.F32.PACK_B R15, R15 ;  /* 0x0000000fff0f723e */ /* 0x000fea00024050ff */
[----:B------:R1:W-:Y:S01]  /*6e00*/  STS.128 [R60+0x30], R12 ;  /* 0x0000300c3c007388 */ /* 0x0003e20000000c00 */
[----:B------:R-:W-:Y:S01]  /*6e10*/  @!PT LDS RZ, [RZ] ;  /* 0x00000000fffff984 */ /* 0x000fe20000000800 */
[----:B------:R-:W-:Y:S01]  /*6e20*/  @!PT LDS RZ, [RZ] ;  /* 0x00000000fffff984 */ /* 0x000fe20000000800 */
[----:B------:R-:W-:Y:S01]  /*6e30*/  @!PT LDS RZ, [RZ] ;  /* 0x00000000fffff984 */ /* 0x000fe20000000800 */
[----:B------:R-:W-:Y:S01]  /*6e40*/  @!PT LDS RZ, [RZ] ;  /* 0x00000000fffff984 */ /* 0x000fe20000000800 */
[----:B------:R2:W-:Y:S07]  /*6e50*/  MEMBAR.ALL.CTA ;  /* 0x0000000000007992 */ /* 0x0005ee0000008000 */
[----:B--2---:R-:W2:Y:S02]  /*6e60*/  FENCE.VIEW.ASYNC.S ;  /* 0x00000000000073c6 */ /* 0x004ea40000000000 */
[----:B--2---:R-:W-:Y:S06]  /*6e70*/  BAR.SYNC.DEFER_BLOCKING 0x1, 0x80 ;  /* 0x0042000000007b1d */ /* 0x004fec0000010000 */
[----:B------:R-:W-:Y:S05]  /*6e80*/  @P0 BRA `(.L_x_112) ;  /* 0x0000000000280947 */ /* 0x000fea0003800000 */
[----:B------:R-:W-:Y:S01]  /*6e90*/  UIADD3 UR4, UPT, UPT, UR43, 0x200, URZ ;  /* 0x000002002b047890 */ /* 0x000fe2000fffe0ff */
[----:B------:R-:W-:Y:S05]  /*6ea0*/  UMOV UR51, UR36 ;  /* 0x0000002400337c82 */ /* 0x000fea0008000000 */
[----:B------:R-:W-:Y:S01]  /*6eb0*/  MOV R57, UR4 ;  /* 0x0000000400397c02 */ /* 0x000fe20008000f00 */
[----:B------:R-:W-:Y:S03]  /*6ec0*/  UIADD3 UR4, UP0, UPT, UR54, 0x680, URZ ;  /* 0x0000068036047890 */ /* 0x000fe6000ff1e0ff */
[----:B------:R-:W-:Y:S01]  /*6ed0*/  R2UR UR48, R57 ;  /* 0x00000000393072ca */ /* 0x000fe200000e0000 */
[----:B------:R-:W-:Y:S11]  /*6ee0*/  UIADD3.X UR5, UPT, UPT, URZ, UR55, URZ, UP0, !UPT ;  /* 0x00000037ff057290 */ /* 0x000ff600087fe4ff */
[----:B------:R-:W-:Y:S01]  /*6ef0*/  @!UPT UIADD3 URZ, UPT, UPT, URZ, URZ, URZ ;  /* 0x000000fffffff290 */ /* 0x000fe2000fffe0ff */
[----:B------:R2:W-:Y:S01]  /*6f00*/  UTMASTG.3D [UR48], [UR4] ;  /* 0x00000030040073b5 */ /* 0x0005e20008010000 */
[----:B------:R0:W-:Y:S01]  /*6f10*/  UTMACMDFLUSH ;  /* 0x00000000000079b7 */ /* 0x0001e20000000000 */
[----:B--2---:R-:W-:Y:S04]  /*6f20*/  DEPBAR.LE SB0, 0x1 ;  /* 0x000080400000791a */ /* 0x004fe80000000000 */
.L_x_112:
[----:B------:R-:W-:Y:S05]  /*6f30*/  BSYNC.RECONVERGENT B0 ;  /* 0x0000000000007941 */ /* 0x000fea0003800200 */
.L_x_111:
[----:B------:R-:W-:Y:S01]  /*6f40*/  BAR.SYNC.DEFER_BLOCKING 0x1, 0x80 ;  /* 0x0042000000007b1d */ /* 0x000fe20000010000 */
[----:B------:R-:W-:Y:S01]  /*6f50*/  ISETP.NE.AND P1, PT, R72, RZ, PT ;  /* 0x000000ff4800720c */ /* 0x000fe20003f25270 */
[----:B------:R-:W-:Y:S01]  /*6f60*/  UISETP.NE.AND UP0, UPT, UR53, URZ, UPT ;  /* 0x000000ff3500728c */ /* 0x000fe2000bf05270 */
[----:B------:R-:W-:Y:S11]  /*6f70*/  LEA R2, R73, UR43, 0x3 ;  /* 0x0000002b49027c11 */ /* 0x000ff6000f8e18ff */
[----:B------:R-:W-:Y:S01]  /*6f80*/  @P1 SHF.L.U32 R3, RZ, 0x1f, RZ ;  /* 0x0000001fff031819 */ /* 0x000fe200000006ff */
[----:B------:R-:W-:Y:S06]  /*6f90*/  BRA.U !UP0, `(.L_x_113) ;  /* 0x0000000108247547 */ /* 0x000fec000b800000 */
[----:B-1----:R-:W-:Y:S01]  /*6fa0*/  IMAD.U32 R4, RZ, RZ, UR47 ;  /* 0x0000002fff047e24 */ /* 0x002fe2000f8e00ff */
[----:B------:R-:W-:Y:S01]  /*6fb0*/  MOV R0, UR52 ;  /* 0x0000003400007c02 */ /* 0x000fe20008000f00 */
[----:B------:R-:W-:Y:S03]  /*6fc0*/  UIADD3 UR4, UPT, UPT, UR47, 0x1, URZ ;  /* 0x000000012f047890 */ /* 0x000fe6000fffe0ff */
[----:B------:R-:W-:Y:S01]  /*6fd0*/  @P1 LEA R4, R4, UR43, 0x3 ;  /* 0x0000002b04041c11 */ /* 0x000fe2000f8e18ff */
[----:B------:R-:W-:Y:S04]  /*6fe0*/  UISETP.NE.AND UP0, UPT, UR4, 0x4, UPT ;  /* 0x000000040400788c */ /* 0x000fe8000bf05270 */
[----:B------:R-:W-:Y:S01]  /*6ff0*/  @P1 VIADD R4, R4, 0x80 ;  /* 0x0000008004041836 */ /* 0x000fe20000000000 */
[----:B------:R-:W-:Y:S04]  /*7000*/  USEL UR47, UR4, URZ, UP0 ;  /* 0x000000ff042f7287 */ /* 0x000fe80008000000 */
[----:B------:R-:W-:Y:S04]  /*7010*/  @P1 PRMT R0, R0, 0x654, R4 ;  /* 0x0000065400001816 */ /* 0x000fe80000000004 */
[----:B------:R2:W-:Y:S04]  /*7020*/  @P1 SYNCS.ARRIVE.TRANS64.RED.A1T0 RZ, [R0+URZ], RZ ;  /* 0x000000ff00ff19a7 */ /* 0x0005e800081004ff */
.L_x_113:
[----:B------:R-:W4:Y:S01]  /*7030*/  @P1 SYNCS.PHASECHK.TRANS64.TRYWAIT P0, [R2+URZ+0x60], R3 ;  /* 0x00006003020015a7 */ /* 0x000f2200080011ff */
[----:B------:R-:W-:Y:S01]  /*7040*/  BSSY B1, `(.L_x_114) ;  /* 0x0000016000017945 */ /* 0x000fe20003800000 */
[----:B----4-:R-:W-:Y:S03]  /*7050*/  @P1 SEL R74, RZ, 0x1, !P0 ;  /* 0x00000001ff4a1807 */ /* 0x010fe60004000000 */
[----:B------:R-:W-:Y:S05]  /*7060*/  @!P1 BRA `(.L_x_115) ;  /* 0x00000000004c9947 */ /* 0x000fea0003800000 */
[----:B------:R-:W-:Y:S01]  /*7070*/  ISETP.NE.AND P0, PT, R74, RZ, PT ;  /* 0x000000ff4a00720c */ /* 0x000fe20003f05270 */
[----:B------:R-:W-:Y:S01]  /*7080*/  BSSY B0, `(.L_x_116) ;  /* 0x000000b000007945 */ /* 0x000fe20003800000 */
[----:B------:R-:W-:Y:S11]  /*7090*/  ISETP.NE.AND P1, PT, R75, RZ, PT ;  /* 0x000000ff4b00720c */ /* 0x000ff60003f25270 */
[----:B------:R-:W-:Y:S02]  /*70a0*/  @!UPT UIADD3 URZ, UPT, UPT, URZ, URZ, URZ ;  /* 0x000000fffffff290 */ /* 0x000fe4000fffe0ff */
[C---:B-1----:R-:W-:Y:S01]  /*70b0*/  @P1 IMAD R6, R73.reuse, 0x2000, R65 ;  /* 0x0000200049061824 */ /* 0x042fe200078e0241 */
[C---:B------:R-:W-:Y:S01]  /*70c0*/  @P1 LEA R4, R73.reuse, R63, 0xd ;  /* 0x0000003f49041211 */ /* 0x040fe200078e68ff */
[C---:B------:R-:W-:Y:S02]  /*70d0*/  @P1 IMAD R5, R73.reuse, 0x2000, R64 ;  /* 0x0000200049051824 */ /* 0x040fe400078e0240 */
[----:B------:R-:W-:Y:S01]  /*70e0*/  @P1 IMAD R3, R73, 0x2000, R60 ;  /* 0x0000200049031824 */ /* 0x000fe200078e023c */
[----:B------:R-:W-:Y:S06]  /*70f0*/  @P0 BRA `(.L_x_117) ;  /* 0x00000000000c0947 */ /* 0x000fec0003800000 */
[----:B--2---:R-:W-:Y:S04]  /*7100*/  SHF.L.U32 R0, RZ, 0x1f, RZ ;  /* 0x0000001fff007819 */ /* 0x004fe800000006ff */
[----:B------:R-:W1:Y:S02]  /*7110*/  SYNCS.PHASECHK.TRANS64.TRYWAIT P0, [R2+URZ+0x60], R0 ;  /* 0x00006000020075a7 */ /* 0x000e6400080011ff */
[----:B-1----:R-:W-:Y:S05]  /*7120*/  @!P0 BRA `(.L_x_118) ;  /* 0x0000005000708947 */ /* 0x002fea0003800000 */
.L_x_117:
[----:B------:R-:W-:Y:S05]  /*7130*/  BSYNC B0 ;  /* 0x0000000000007941 */ /* 0x000fea0003800000 */
.L_x_116:
[----:B------:R-:W-:Y:S02]  /*7140*/  ISETP.NE.AND P0, PT, R75, RZ, PT ;  /* 0x000000ff4b00720c */ /* 0x000fe40003f05270 */
[----:B------:R-:W-:Y:S11]  /*7150*/  IADD3 R73, PT, PT, R73, 0x1, RZ ;  /* 0x0000000149497810 */ /* 0x000ff60007ffe0ff */
[----:B------:R4:W1:Y:S04]  /*7160*/  @P0 LDS.128 R44, [R6] ;  /* 0x00000000062c0984 */ /* 0x0008680000000c00 */
[----:B------:R4:W1:Y:S04]  /*7170*/  @P0 LDS.128 R40, [R5+0x10] ;  /* 0x0000100005280984 */ /* 0x0008680000000c00 */
[----:B------:R4:W1:Y:S04]  /*7180*/  @P0 LDS.128 R32, [R4+0x20] ;  /* 0x0000200004200984 */ /* 0x0008680000000c00 */
[----:B------:R4:W1:Y:S02]  /*7190*/  @P0 LDS.128 R36, [R3+0x30] ;  /* 0x0000300003240984 */ /* 0x0008640000000c00 */
.L_x_115:
[----:B------:R-:W-:Y:S05]  /*71a0*/  BSYNC B1 ;  /* 0x0000000000017941 */ /* 0x000fea0003800000 */
.L_x_114:
[----:B-12---:R-:W-:Y:S05]  /*71b0*/  VIADD R0, R25, 0x10 ;  /* 0x0000001019007836 */ /* 0x006fea0000000000 */
[----:B------:R-:W-:Y:S04]  /*71c0*/  SHF.R.U32.HI R0, RZ, 0x15, R0 ;  /* 0x00000015ff007819 */ /* 0x000fe80000011600 */
[----:B------:R-:W-:Y:S11]  /*71d0*/  LOP3.LUT P0, RZ, R0, 0x3, R53, 0x48, !PT ;  /* 0x0000000300ff7812 */ /* 0x000ff60007804835 */
[----:B------:R-:W-:Y:S02]  /*71e0*/  @!UPT UIADD3 URZ, UPT, UPT, URZ, URZ, URZ ;  /* 0x000000fffffff290 */ /* 0x000fe4000fffe0ff */
[----:B------:R-:W-:Y:S05]  /*71f0*/  @!P0 BRA `(.L_x_119) ;  /* 0x0000000000408947 */ /* 0x000fea0003800000 */
[----:B------:R-:W1:Y:S01]  /*7200*/  LDCU.64 UR8, c[0x4][0x70] ;  /* 0x01000e00ff0877ac */ /* 0x000e620008000a00 */
[----:B----4-:R-:W-:Y:S01]  /*7210*/  MOV R3, 0x0 ;  /* 0x0000000000037802 */ /* 0x010fe20000000f00 */
[----:B------:R-:W-:Y:S02]  /*7220*/  HFMA2 R12, -RZ, RZ, 0, 5.9604644775390625e-08 ;  /* 0x00000001ff0c7431 */ /* 0x000fe400000001ff */
[----:B------:R-:W-:Y:S02]  /*7230*/  IMAD.MOV.U32 R8, RZ, RZ, 0x192 ;  /* 0x00000192ff087424 */ /* 0x000fe400078e00ff */
[----:B------:R-:W-:Y:S01]  /*7240*/  IMAD.MOV.U32 R13, RZ, RZ, RZ ;  /* 0x000000ffff0d7224 */ /* 0x000fe200078e00ff */
[----:B------:R-:W2:Y:S01]  /*7250*/  LDCU.64 UR6, c[0x4][0x78] ;  /* 0x01000f00ff0677ac */ /* 0x000ea20008000a00 */
[----:B------:R-:W4:Y:S01]  /*7260*/  LDC.64 R2, c[0x4][R3] ;  /* 0x0100000003027b82 */ /* 0x000f220000000a00 */
[----:B------:R-:W5:Y:S01]  /*7270*/  LDCU.64 UR4, c[0x4][0x10] ;  /* 0x01000200ff0477ac */ /* 0x000f620008000a00 */
[----:B-1----:R-:W-:Y:S01]  /*7280*/  MOV R5, UR9 ;  /* 0x0000000900057c02 */ /* 0x002fe20008000f00 */
[----:B------:R-:W-:Y:S01]  /*7290*/  IMAD.U32 R4, RZ, RZ, UR8 ;  /* 0x00000008ff047e24 */ /* 0x000fe2000f8e00ff */
[----:B--2---:R-:W-:Y:S01]  /*72a0*/  MOV R7, UR7 ;  /* 0x0000000700077c02 */ /* 0x004fe20008000f00 */
[----:B------:R-:W-:Y:S01]  /*72b0*/  IMAD.U32 R6, RZ, RZ, UR6 ;  /* 0x00000006ff067e24 */ /* 0x000fe2000f8e00ff */
[----:B-----5:R-:W-:Y:S01]  /*72c0*/  MOV R11, UR5 ;  /* 0x00000005000b7c02 */ /* 0x020fe20008000f00 */
[----:B------:R-:W-:Y:S02]  /*72d0*/  IMAD.U32 R10, RZ, RZ, UR4 ;  /* 0x00000004ff0a7e24 */ /* 0x000fe4000f8e00ff */
[----:B------:R-:W-:Y:S07]  /*72e0*/  LEPC R20, `(.L_x_119) ;  /* 0x000000001014794e */ /* 0x000fee0000000000 */
[----:B---34-:R-:W-:Y:S05]  /*72f0*/  CALL.ABS.NOINC R2 ;  /* 0x0000000002007343 */ /* 0x018fea0003c00000 */
.L_x_119:
[----:B------:R-:W-:Y:S01]  /*7300*/  ISETP.NE.AND P6, PT, R72, RZ, PT ;  /* 0x000000ff4800720c */ /* 0x000fe20003fc5270 */
[----:B------:R-:W-:Y:S05]  /*7310*/  WARPSYNC.ALL ;  /* 0x0000000000007948 */ /* 0x000fea0003800000 */
[----:B------:R-:W-:Y:S01]  /*7320*/  R2UR UR4, R25 ;  /* 0x00000000190472ca */ /* 0x000fe200000e0000 */
[----:B------:R-:W-:Y:S01]  /*7330*/  IMAD.U32 R0, RZ, RZ, UR47 ;  /* 0x0000002fff007e24 */ /* 0x000fe2000f8e00ff */
[----:B------:R-:W-:Y:S01]  /*7340*/  LOP3.LUT R20, R44, 0xffffe000, RZ, 0xc0, !PT ;  /* 0xffffe0002c147812 */ /* 0x000fe200078ec0ff */
[----:B------:R-:W-:Y:S01]  /*7350*/  IMAD.U32 R21, RZ, RZ, UR52 ;  /* 0x00000034ff157e24 */ /* 0x000fe2000f8e00ff */
[----:B------:R-:W-:Y:S01]  /*7360*/  ISETP.NE.AND P0, PT, R67, RZ, PT ;  /* 0x000000ff4300720c */ /* 0x000fe20003f05270 */
[----:B------:R-:W-:Y:S02]  /*7370*/  BSSY.RECONVERGENT B0, `(.L_x_120) ;  /* 0x000005b000007945 */ /* 0x000fe40003800200 */
[----:B------:R-:W-:Y:S05]  /*7380*/  @P6 LEA R0, R0, UR43, 0x3 ;  /* 0x0000002b00006c11 */ /* 0x000fea000f8e18ff */
[----:B------:R-:W-:Y:S01]  /*7390*/  @P6 VIADD R0, R0, 0x80 ;  /* 0x0000008000006836 */ /* 0x000fe20000000000 */
[----:B----4-:R-:W1:Y:S04]  /*73a0*/  LDTM.x16 R4, tmem[UR4+0x10] ;  /* 0x00001004000479ee */ /* 0x010e680008240000 */
[----:B------:R-:W-:Y:S01]  /*73b0*/  @P6 PRMT R21, R21, 0x654, R0 ;  /* 0x0000065415156816 */ /* 0x000fe20000000000 */
[C---:B-1----:R-:W-:Y:S01]  /*73c0*/  FMUL R0, R24.reuse, R4 ;  /* 0x0000000418007220 */ /* 0x042fe20000400000 */
[C---:B------:R-:W-:Y:S01]  /*73d0*/  FMUL R4, R24.reuse, R8 ;  /* 0x0000000818047220 */ /* 0x040fe20000400000 */
[C---:B------:R-:W-:Y:S01]  /*73e0*/  FMUL R8, R24.reuse, R12 ;  /* 0x0000000c18087220 */ /* 0x040fe20000400000 */
[C---:B------:R-:W-:Y:S01]  /*73f0*/  FMUL R12, R24.reuse, R16 ;  /* 0x00000010180c7220 */ /* 0x040fe20000400000 */
[----:B------:R-:W-:Y:S01]  /*7400*/  LOP3.LUT R16, R45, 0xffffe000, RZ, 0xc0, !PT ;  /* 0xffffe0002d107812 */ /* 0x000fe200078ec0ff */
[C---:B------:R-:W-:Y:S01]  /*7410*/  FMUL R2, R24.reuse, R5 ;  /* 0x0000000518027220 */ /* 0x040fe20000400000 */
[C---:B------:R-:W-:Y:S01]  /*7420*/  FMUL R3, R24.reuse, R6 ;  /* 0x0000000618037220 */ /* 0x040fe20000400000 */
[----:B------:R-:W-:Y:S01]  /*7430*/  FMUL R5, R24, R9 ;  /* 0x0000000918057220 */ /* 0x000fe20000400000 */
[----:B------:R-:W-:Y:S01]  /*7440*/  FFMA R28, R27, R20, R0 ;  /* 0x000000141b1c7223 */ /* 0x000fe20000000000 */
[----:B------:R-:W-:Y:S01]  /*7450*/  LOP3.LUT R0, R46, 0xffffe000, RZ, 0xc0, !PT ;  /* 0xffffe0002e007812 */ /* 0x000fe200078ec0ff */
[C---:B------:R-:W-:Y:S01]  /*7460*/  FMUL R6, R24.reuse, R10 ;  /* 0x0000000a18067220 */ /* 0x040fe20000400000 */
[C---:B------:R-:W-:Y:S01]  /*7470*/  FMUL R9, R24.reuse, R13 ;  /* 0x0000000d18097220 */ /* 0x040fe20000400000 */
[C---:B------:R-:W-:Y:S01]  /*7480*/  FMUL R10, R24.reuse, R14 ;  /* 0x0000000e180a7220 */ /* 0x040fe20000400000 */
[----:B------:R-:W-:Y:S01]  /*7490*/  F2FP.TF32.F32.PACK_B R28, R28 ;  /* 0x0000001cff1c723e */ /* 0x000fe200024050ff */
[C---:B------:R-:W-:Y:S01]  /*74a0*/  FMUL R13, R24.reuse, R17 ;  /* 0x00000011180d7220 */ /* 0x040fe20000400000 */
[----:B------:R-:W-:Y:S01]  /*74b0*/  LOP3.LUT R17, R47, 0xffffe000, RZ, 0xc0, !PT ;  /* 0xffffe0002f117812 */ /* 0x000fe200078ec0ff */
[----:B------:R-:W-:Y:S01]  /*74c0*/  FMUL R14, R24, R18 ;  /* 0x00000012180e7220 */ /* 0x000fe20000400000 */
[----:B------:R-:W-:Y:S01]  /*74d0*/  LOP3.LUT R18, R40, 0xffffe000, RZ, 0xc0, !PT ;  /* 0xffffe00028127812 */ /* 0x000fe200078ec0ff */
[----:B------:R-:W-:Y:S01]  /*74e0*/  FFMA R29, R27, R16, R2 ;  /* 0x000000101b1d7223 */ /* 0x000fe20000000002 */
[----:B------:R-:W-:Y:S01]  /*74f0*/  LOP3.LUT R2, R41, 0xffffe000, RZ, 0xc0, !PT ;  /* 0xffffe00029027812 */ /* 0x000fe200078ec0ff */
[----:B------:R-:W-:Y:S01]  /*7500*/  FMUL R7, R24, R7 ;  /* 0x0000000718077220 */ /* 0x000fe20000400000 */
[----:B------:R-:W-:Y:S01]  /*7510*/  LOP3.LUT R16, R33, 0xffffe000, RZ, 0xc0, !PT ;  /* 0xffffe00021107812 */ /* 0x000fe200078ec0ff */
[C---:B------:R-:W-:Y:S01]  /*7520*/  FFMA R30, R27.reuse, R0, R3 ;  /* 0x000000001b1e7223 */ /* 0x040fe20000000003 */
[----:B------:R-:W-:Y:S01]  /*7530*/  LOP3.LUT R0, R42, 0xffffe000, RZ, 0xc0, !PT ;  /* 0xffffe0002a007812 */ /* 0x000fe200078ec0ff */
[C---:B------:R-:W-:Y:S01]  /*7540*/  FFMA R31, R27.reuse, R17, R7 ;  /* 0x000000111b1f7223 */ /* 0x040fe20000000007 */
[----:B------:R-:W-:Y:S01]  /*7550*/  F2FP.TF32.F32.PACK_B R29, R29 ;  /* 0x0000001dff1d723e */ /* 0x000fe200024050ff */
[C---:B------:R-:W-:Y:S01]  /*7560*/  FFMA R4, R27.reuse, R18, R4 ;  /* 0x000000121b047223 */ /* 0x040fe20000000004 */
[----:B------:R-:W-:Y:S01]  /*7570*/  F2FP.TF32.F32.PACK_B R30, R30 ;  /* 0x0000001eff1e723e */ /* 0x000fe200024050ff */
[----:B------:R-:W-:Y:S01]  /*7580*/  FFMA R5, R27, R2, R5 ;  /* 0x000000021b057223 */ /* 0x000fe20000000005 */
[----:B------:R-:W-:Y:S01]  /*7590*/  LOP3.LUT R2, R43, 0xffffe000, RZ, 0xc0, !PT ;  /* 0xffffe0002b027812 */ /* 0x000fe200078ec0ff */
[----:B------:R-:W-:Y:S01]  /*75a0*/  FMUL R11, R24, R11 ;  /* 0x0000000b180b7220 */ /* 0x000fe20000400000 */
[----:B------:R-:W-:Y:S01]  /*75b0*/  F2FP.TF32.F32.PACK_B R31, R31 ;  /* 0x0000001fff1f723e */ /* 0x000fe200024050ff */
[C---:B------:R-:W-:Y:S01]  /*75c0*/  FFMA R6, R27.reuse, R0, R6 ;  /* 0x000000001b067223 */ /* 0x040fe20000000006 */
[----:B------:R-:W-:Y:S01]  /*75d0*/  LOP3.LUT R3, R32, 0xffffe000, RZ, 0xc0, !PT ;  /* 0xffffe00020037812 */ /* 0x000fe200078ec0ff */
[----:B------:R-:W-:Y:S01]  /*75e0*/  FFMA R7, R27, R2, R11 ;  /* 0x000000021b077223 */ /* 0x000fe2000000000b */
[----:B------:R-:W-:Y:S01]  /*75f0*/  F2FP.TF32.F32.PACK_B R4, R4 ;  /* 0x00000004ff04723e */ /* 0x000fe200024050ff */
[----:B------:R1:W-:Y:S01]  /*7600*/  STS.128 [R65+0x2000], R28 ;  /* 0x0020001c41007388 */ /* 0x0003e20000000c00 */
[----:B------:R-:W-:Y:S01]  /*7610*/  LOP3.LUT R0, R34, 0xffffe000, RZ, 0xc0, !PT ;  /* 0xffffe00022007812 */ /* 0x000fe200078ec0ff */
[----:B------:R-:W-:Y:S01]  /*7620*/  FMUL R15, R24, R15 ;  /* 0x0000000f180f7220 */ /* 0x000fe20000400000 */
[----:B------:R-:W-:Y:S01]  /*7630*/  LOP3.LUT R2, R35, 0xffffe000, RZ, 0xc0, !PT ;  /* 0xffffe00023027812 */ /* 0x000fe200078ec0ff */
[C---:B------:R-:W-:Y:S01]  /*7640*/  FFMA R8, R27.reuse, R3, R8 ;  /* 0x000000031b087223 */ /* 0x040fe20000000008 */
[----:B------:R-:W-:Y:S01]  /*7650*/  F2FP.TF32.F32.PACK_B R5, R5 ;  /* 0x00000005ff05723e */ /* 0x000fe200024050ff */
[C---:B------:R-:W-:Y:S01]  /*7660*/  FFMA R9, R27.reuse, R16, R9 ;  /* 0x000000101b097223 */ /* 0x040fe20000000009 */
[----:B------:R-:W-:Y:S01]  /*7670*/  F2FP.TF32.F32.PACK_B R6, R6 ;  /* 0x00000006ff06723e */ /* 0x000fe200024050ff */
[C---:B------:R-:W-:Y:S01]  /*7680*/  FFMA R10, R27.reuse, R0, R10 ;  /* 0x000000001b0a7223 */ /* 0x040fe2000000000a */
[----:B------:R-:W-:Y:S01]  /*7690*/  F2FP.TF32.F32.PACK_B R7, R7 ;  /* 0x00000007ff07723e */ /* 0x000fe200024050ff */
[----:B------:R-:W-:Y:S01]  /*76a0*/  FFMA R11, R27, R2, R15 ;  /* 0x000000021b0b7223 */ /* 0x000fe2000000000f */
[----:B------:R-:W-:Y:S01]  /*76b0*/  LOP3.LUT R0, R36, 0xffffe000, RZ, 0xc0, !PT ;  /* 0xffffe00024007812 */ /* 0x000fe200078ec0ff */
[----:B------:R-:W-:Y:S01]  /*76c0*/  FMUL R19, R24, R19 ;  /* 0x0000001318137220 */ /* 0x000fe20000400000 */
        /* <DEDUP_REMOVED lines=16> */
[----:B------:R-:W-:Y:S02]  /*77d0*/  F2FP.TF32.F32.PACK_B R15, R15 ;  /* 0x0000000fff0f723e */ /* 0x000fe400024050ff */
[----:B------:R-:W-:Y:S02]  /*77e0*/  LEA R0, R73, UR43, 0x3 ;  /* 0x0000002b49007c11 */ /* 0x000fe4000f8e18ff */
[----:B------:R-:W-:Y:S01]  /*77f0*/  @P6 SHF.L.U32 R2, RZ, 0x1f, RZ ;  /* 0x0000001fff026819 */ /* 0x000fe200000006ff */
        /* <DEDUP_REMOVED lines=9> */
[----:B------:R-:W-:Y:S02]  /*7890*/  UIADD3 UR4, UP0, UPT, UR54, 0x680, URZ ;  /* 0x0000068036047890 */ /* 0x000fe4000ff1e0ff */
[----:B------:R-:W-:Y:S02]  /*78a0*/  UIADD3 UR9, UPT, UPT, UR49, 0x10, URZ ;  /* 0x0000001031097890 */ /* 0x000fe4000fffe0ff */
[----:B------:R-:W-:Y:S02]  /*78b0*/  UIADD3 UR8, UPT, UPT, UR43, 0x2200, URZ ;  /* 0x000022002b087890 */ /* 0x000fe4000fffe0ff */
[----:B------:R-:W-:Y:S01]  /*78c0*/  UIADD3.X UR5, UPT, UPT, URZ, UR55, URZ, UP0, !UPT ;  /* 0x00000037ff057290 */ /* 0x000fe200087fe4ff */
[----:B------:R-:W-:Y:S01]  /*78d0*/  UMOV UR10, UR50 ;  /* 0x00000032000a7c82 */ /* 0x000fe20008000000 */
[----:B------:R-:W-:Y:S07]  /*78e0*/  UMOV UR11, UR36 ;  /* 0x00000024000b7c82 */ /* 0x000fee0008000000 */
[----:B------:R2:W-:Y:S01]  /*78f0*/  UTMASTG.3D [UR8], [UR4] ;  /* 0x00000008040073b5 */ /* 0x0005e20008010000 */
[----:B------:R0:W-:Y:S01]  /*7900*/  UTMACMDFLUSH ;  /* 0x00000000000079b7 */ /* 0x0001e20000000000 */
[----:B--2---:R-:W-:Y:S04]  /*7910*/  DEPBAR.LE SB0, 0x1 ;  /* 0x000080400000791a */ /* 0x004fe80000000000 */
.L_x_121:
[----:B------:R-:W-:Y:S05]  /*7920*/  BSYNC.RECONVERGENT B0 ;  /* 0x0000000000007941 */ /* 0x000fea0003800200 */
.L_x_120:
[----:B------:R-:W-:Y:S01]  /*7930*/  BAR.SYNC.DEFER_BLOCKING 0x1, 0x80 ;  /* 0x0042000000007b1d */ /* 0x000fe20000010000 */
[----:B------:R-:W-:Y:S04]  /*7940*/  UIADD3 UR4, UPT, UPT, UR47, 0x1, URZ ;  /* 0x000000012f047890 */ /* 0x000fe8000fffe0ff */
[----:B------:R-:W-:Y:S04]  /*7950*/  UISETP.NE.AND UP0, UPT, UR4, 0x4, UPT ;  /* 0x000000040400788c */ /* 0x000fe8000bf05270 */
[----:B------:R-:W-:Y:S01]  /*7960*/  USEL UR46, UR4, URZ, UP0 ;  /* 0x000000ff042e7287 */ /* 0x000fe20008000000 */
[----:B------:R2:W-:Y:S01]  /*7970*/  @P6 SYNCS.ARRIVE.TRANS64.RED.A1T0 RZ, [R21+URZ], RZ ;  /* 0x000000ff15ff69a7 */ /* 0x0005e200081004ff */
[----:B------:R-:W-:Y:S01]  /*7980*/  BSSY B1, `(.L_x_122) ;  /* 0x0000017000017945 */ /* 0x000fe20003800000 */
[----:B------:R-:W4:Y:S02]  /*7990*/  @P6 SYNCS.PHASECHK.TRANS64.TRYWAIT P0, [R0+URZ+0x60], R2 ;  /* 0x00006002000065a7 */ /* 0x000f2400080011ff */
[----:B----4-:R-:W-:Y:S01]  /*79a0*/  @P6 SEL R74, RZ, 0x1, !P0 ;  /* 0x00000001ff4a6807 */ /* 0x010fe20004000000 */
[----:B--2---:R-:W-:Y:S06]  /*79b0*/  @!P6 BRA `(.L_x_123) ;  /* 0x00000000004ce947 */ /* 0x004fec0003800000 */
        /* <DEDUP_REMOVED lines=9> */
[----:B------:R-:W-:Y:S04]  /*7a50*/  SHF.L.U32 R6, RZ, 0x1f, RZ ;  /* 0x0000001fff067819 */ /* 0x000fe800000006ff */
[----:B------:R-:W1:Y:S02]  /*7a60*/  SYNCS.PHASECHK.TRANS64.TRYWAIT P0, [R0+URZ+0x60], R6 ;  /* 0x00006006000075a7 */ /* 0x000e6400080011ff */
[----:B-1----:R-:W-:Y:S05]  /*7a70*/  @!P0 BRA `(.L_x_126) ;  /* 0x0000004800308947 */ /* 0x002fea0003800000 */
.L_x_125:
[----:B------:R-:W-:Y:S05]  /*7a80*/  BSYNC B0 ;  /* 0x0000000000007941 */ /* 0x000fea0003800000 */
.L_x_124:
[----:B------:R-:W-:Y:S02]  /*7a90*/  ISETP.NE.AND P0, PT, R75, RZ, PT ;  /* 0x000000ff4b00720c */ /* 0x000fe40003f05270 */
[----:B------:R-:W-:Y:S11]  /*7aa0*/  IADD3 R73, PT, PT, R73, 0x1, RZ ;  /* 0x0000000149497810 */ /* 0x000ff60007ffe0ff */
[----:B------:R2:W4:Y:S04]  /*7ab0*/  @P0 LDS.128 R44, [R5] ;  /* 0x00000000052c0984 */ /* 0x0005280000000c00 */
[----:B------:R2:W1:Y:S04]  /*7ac0*/  @P0 LDS.128 R40, [R4+0x10] ;  /* 0x0000100004280984 */ /* 0x0004680000000c00 */
[----:B------:R2:W1:Y:S04]  /*7ad0*/  @P0 LDS.128 R32, [R3+0x20] ;  /* 0x0000200003200984 */ /* 0x0004680000000c00 */
[----:B------:R2:W1:Y:S02]  /*7ae0*/  @P0 LDS.128 R36, [R2+0x30] ;  /* 0x0000300002240984 */ /* 0x0004640000000c00 */
.L_x_123:
[----:B------:R-:W-:Y:S05]  /*7af0*/  BSYNC B1 ;  /* 0x0000000000017941 */ /* 0x000fea0003800000 */
.L_x_122:
[----:B-1----:R-:W-:Y:S05]  /*7b00*/  VIADD R0, R25, 0x20 ;  /* 0x0000002019007836 */ /* 0x002fea0000000000 */
[----:B------:R-:W-:Y:S04]  /*7b10*/  SHF.R.U32.HI R0, RZ, 0x15, R0 ;  /* 0x00000015ff007819 */ /* 0x000fe80000011600 */
[----:B------:R-:W-:Y:S11]  /*7b20*/  LOP3.LUT P0, RZ, R0, 0x3, R53, 0x48, !PT ;  /* 0x0000000300ff7812 */ /* 0x000ff60007804835 */
[----:B------:R-:W-:Y:S02]  /*7b30*/  @!UPT UIADD3 URZ, UPT, UPT, URZ, URZ, URZ ;  /* 0x000000fffffff290 */ /* 0x000fe4000fffe0ff */
[----:B------:R-:W-:Y:S05]  /*7b40*/  @!P0 BRA `(.L_x_127) ;  /* 0x0000000000408947 */ /* 0x000fea0003800000 */
[----:B------:R-:W1:Y:S01]  /*7b50*/  LDCU.64 UR8, c[0x4][0x70] ;  /* 0x01000e00ff0877ac */ /* 0x000e620008000a00 */
[----:B--2---:R-:W-:Y:S01]  /*7b60*/  MOV R3, 0x0 ;  /* 0x0000000000037802 */ /* 0x004fe20000000f00 */
[----:B------:R-:W-:Y:S02]  /*7b70*/  HFMA2 R12, -RZ, RZ, 0, 5.9604644775390625e-08 ;  /* 0x00000001ff0c7431 */ /* 0x000fe400000001ff */
[----:B------:R-:W-:Y:S02]  /*7b80*/  IMAD.MOV.U32 R8, RZ, RZ, 0x192 ;  /* 0x00000192ff087424 */ /* 0x000fe400078e00ff */
[----:B------:R-:W-:Y:S01]  /*7b90*/  IMAD.MOV.U32 R13, RZ, RZ, RZ ;  /* 0x000000ffff0d7224 */ /* 0x000fe200078e00ff */
[----:B------:R-:W2:Y:S01]  /*7ba0*/  LDCU.64 UR6, c[0x4][0x78] ;  /* 0x01000f00ff0677ac */ /* 0x000ea20008000a00 */
[----:B------:R-:W3:Y:S01]  /*7bb0*/  LDC.64 R2, c[0x4][R3] ;  /* 0x0100000003027b82 */ /* 0x000ee20000000a00 */
        /* <DEDUP_REMOVED lines=9> */
.L_x_127:
[----:B------:R-:W-:Y:S01]  /*7c50*/  ISETP.NE.AND P6, PT, R72, RZ, PT ;  /* 0x000000ff4800720c */ /* 0x000fe20003fc5270 */
[----:B------:R-:W-:Y:S05]  /*7c60*/  WARPSYNC.ALL ;  /* 0x0000000000007948 */ /* 0x000fea0003800000 */
[----:B------:R-:W-:Y:S01]  /*7c70*/  R2UR UR4, R25 ;  /* 0x00000000190472ca */ /* 0x000fe200000e0000 */
[----:B------:R-:W-:Y:S01]  /*7c80*/  IMAD.U32 R0, RZ, RZ, UR46 ;  /* 0x0000002eff007e24 */ /* 0x000fe2000f8e00ff */
[----:B----4-:R-:W-:Y:S01]  /*7c90*/  LOP3.LUT R20, R44, 0xffffe000, RZ, 0xc0, !PT ;  /* 0xffffe0002c147812 */ /* 0x010fe200078ec0ff */
[----:B------:R-:W-:Y:S01]  /*7ca0*/  IMAD.U32 R21, RZ, RZ, UR52 ;  /* 0x00000034ff157e24 */ /* 0x000fe2000f8e00ff */
[----:B------:R-:W-:Y:S01]  /*7cb0*/  ISETP.NE.AND P0, PT, R67, RZ, PT ;  /* 0x000000ff4300720c */ /* 0x000fe20003f05270 */
[----:B------:R-:W-:Y:S02]  /*7cc0*/  BSSY.RECONVERGENT B0, `(.L_x_128) ;  /* 0x000005b000007945 */ /* 0x000fe40003800200 */
[----:B------:R-:W-:Y:S05]  /*7cd0*/  @P6 LEA R0, R0, UR43, 0x3 ;  /* 0x0000002b00006c11 */ /* 0x000fea000f8e18ff */
[----:B------:R-:W-:Y:S01]  /*7ce0*/  @P6 VIADD R0, R0, 0x80 ;  /* 0x0000008000006836 */ /* 0x000fe20000000000 */
[----:B--2---:R-:W1:Y:S04]  /*7cf0*/  LDTM.x16 R4, tmem[UR4+0x20] ;  /* 0x00002004000479ee */ /* 0x004e680008240000 */
        /* <DEDUP_REMOVED lines=87> */
.L_x_129:
[----:B------:R-:W-:Y:S05]  /*8270*/  BSYNC.RECONVERGENT B0 ;  /* 0x0000000000007941 */ /* 0x000fea0003800200 */
.L_x_128:
[----:B------:R-:W-:Y:S01]  /*8280*/  BAR.SYNC.DEFER_BLOCKING 0x1, 0x80 ;  /* 0x0042000000007b1d */ /* 0x000fe20000010000 */
[----:B------:R-:W-:Y:S01]  /*8290*/  UIADD3 UR4, UPT, UPT, UR46, 0x1, URZ ;  /* 0x000000012e047890 */ /* 0x000fe2000fffe0ff */
[----:B------:R-:W-:Y:S03]  /*82a0*/  HFMA2 R76, -RZ, RZ, 0, 0 ;  /* 0x00000000ff4c7431 */ /* 0x000fe600000001ff */
        /* <DEDUP_REMOVED lines=19> */
.L_x_133:
[----:B------:R-:W-:Y:S05]  /*83e0*/  BSYNC B0 ;  /* 0x0000000000007941 */ /* 0x000fea0003800000 */
.L_x_132:
[----:B------:R-:W-:Y:S01]  /*83f0*/  ISETP.NE.AND P0, PT, R75, RZ, PT ;  /* 0x000000ff4b00720c */ /* 0x000fe20003f05270 */
[----:B------:R-:W-:Y:S11]  /*8400*/  VIADD R73, R73, 0x1 ;  /* 0x0000000149497836 */ /* 0x000ff60000000000 */
[----:B------:R-:W-:Y:S01]  /*8410*/  @!UPT UIADD3 URZ, UPT, UPT, URZ, URZ, URZ ;  /* 0x000000fffffff290 */ /* 0x000fe2000fffe0ff */
[----:B------:R2:W4:Y:S04]  /*8420*/  @P0 LDS.128 R44, [R5] ;  /* 0x00000000052c0984 */ /* 0x0005280000000c00 */
[----:B------:R2:W1:Y:S04]  /*8430*/  @P0 LDS.128 R40, [R4+0x10] ;  /* 0x0000100004280984 */ /* 0x0004680000000c00 */
[----:B------:R2:W1:Y:S04]  /*8440*/  @P0 LDS.128 R32, [R3+0x20] ;  /* 0x0000200003200984 */ /* 0x0004680000000c00 */
[----:B------:R2:W1:Y:S01]  /*8450*/  @P0 LDS.128 R36, [R2+0x30] ;  /* 0x0000300002240984 */ /* 0x0004620000000c00 */
[C---:B------:R-:W-:Y:S04]  /*8460*/  ISETP.NE.AND P0, PT, R73.reuse, 0x4, PT ;  /* 0x000000044900780c */ /* 0x040fe80003f05270 */
[----:B------:R-:W-:Y:S02]  /*8470*/  SEL R73, R73, RZ, P0 ;  /* 0x000000ff49497207 */ /* 0x000fe40000000000 */
[----:B------:R-:W-:Y:S02]  /*8480*/  SEL R76, RZ, 0x1, P0 ;  /* 0x00000001ff4c7807 */ /* 0x000fe40000000000 */
.L_x_131:
[----:B------:R-:W-:Y:S05]  /*8490*/  BSYNC B1 ;  /* 0x0000000000017941 */ /* 0x000fea0003800000 */
.L_x_130:
        /* <DEDUP_REMOVED lines=21> */
.L_x_135:
        /* <DEDUP_REMOVED lines=79> */
[----:B------:R-:W-:Y:S01]  /*8ae0*/  @P6 SHF.L.U32 R2, R76, 0x1f, RZ ;  /* 0x0000001f4c026819 */ /* 0x000fe200000006ff */
        /* <DEDUP_REMOVED lines=18> */
.L_x_137:
[----:B------:R-:W-:Y:S05]  /*8c10*/  BSYNC.RECONVERGENT B0 ;  /* 0x0000000000007941 */ /* 0x000fea0003800200 */
.L_x_136:
        /* <DEDUP_REMOVED lines=18> */
[----:B------:R-:W-:Y:S04]  /*8d40*/  SHF.L.U32 R6, R76, 0x1f, RZ ;  /* 0x0000001f4c067819 */ /* 0x000fe800000006ff */
[----:B------:R-:W1:Y:S02]  /*8d50*/  SYNCS.PHASECHK.TRANS64.TRYWAIT P0, [R0+URZ+0x60], R6 ;  /* 0x00006006000075a7 */ /* 0x000e6400080011ff */
[----:B-1----:R-:W-:Y:S05]  /*8d60*/  @!P0 BRA `(.L_x_142) ;  /* 0x00000034009c8947 */ /* 0x002fea0003800000 */
.L_x_141:
[----:B------:R-:W-:Y:S05]  /*8d70*/  BSYNC B0 ;  /* 0x0000000000007941 */ /* 0x000fea0003800000 */
.L_x_140:
[----:B------:R-:W-:Y:S01]  /*8d80*/  ISETP.NE.AND P0, PT, R75, RZ, PT ;  /* 0x000000ff4b00720c */ /* 0x000fe20003f05270 */
[----:B------:R-:W-:Y:S11]  /*8d90*/  VIADD R73, R73, 0x1 ;  /* 0x0000000149497836 */ /* 0x000ff60000000000 */
[----:B------:R-:W-:Y:S01]  /*8da0*/  @!UPT UIADD3 URZ, UPT, UPT, URZ, URZ, URZ ;  /* 0x000000fffffff290 */ /* 0x000fe2000fffe0ff */
[----:B------:R2:W4:Y:S04]  /*8db0*/  @P0 LDS.128 R44, [R5] ;  /* 0x00000000052c0984 */ /* 0x0005280000000c00 */
[----:B------:R2:W2:Y:S04]  /*8dc0*/  @P0 LDS.128 R40, [R4+0x10] ;  /* 0x0000100004280984 */ /* 0x0004a80000000c00 */
[----:B------:R2:W2:Y:S04]  /*8dd0*/  @P0 LDS.128 R32, [R3+0x20] ;  /* 0x0000200003200984 */ /* 0x0004a80000000c00 */
[----:B------:R2:W2:Y:S01]  /*8de0*/  @P0 LDS.128 R36, [R2+0x30] ;  /* 0x0000300002240984 */ /* 0x0004a20000000c00 */
[C---:B------:R-:W-:Y:S04]  /*8df0*/  ISETP.NE.AND P0, PT, R73.reuse, 0x4, PT ;  /* 0x000000044900780c */ /* 0x040fe80003f05270 */
[----:B-1----:R-:W-:Y:S02]  /*8e00*/  SEL R0, RZ, 0x1, P0 ;  /* 0x00000001ff007807 */ /* 0x002fe40000000000 */
[----:B------:R-:W-:Y:S02]  /*8e10*/  SEL R73, R73, RZ, P0 ;  /* 0x000000ff49497207 */ /* 0x000fe40000000000 */
[----:B------:R-:W-:Y:S02]  /*8e20*/  LOP3.LUT R76, R76, R0, RZ, 0x3c, !PT ;  /* 0x000000004c4c7212 */ /* 0x000fe400078e3cff */
.L_x_139:
[----:B------:R-:W-:Y:S05]  /*8e30*/  BSYNC B1 ;  /* 0x0000000000017941 */ /* 0x000fea0003800000 */
.L_x_138:
[----:B------:R-:W-:Y:S05]  /*8e40*/  VIADD R0, R25, 0x40 ;  /* 0x0000004019007836 */ /* 0x000fea0000000000 */
[----:B------:R-:W-:Y:S04]  /*8e50*/  SHF.R.U32.HI R0, RZ, 0x15, R0 ;  /* 0x00000015ff007819 */ /* 0x000fe80000011600 */
[----:B------:R-:W-:Y:S11]  /*8e60*/  LOP3.LUT P0, RZ, R0, 0x3, R53, 0x48, !PT ;  /* 0x0000000300ff7812 */ /* 0x000ff60007804835 */
[----:B------:R-:W-:Y:S02]  /*8e70*/  @!UPT UIADD3 URZ, UPT, UPT, URZ, URZ, URZ ;  /* 0x000000fffffff290 */ /* 0x000fe4000fffe0ff */
[----:B------:R-:W-:Y:S05]  /*8e80*/  @!P0 BRA `(.L_x_143) ;  /* 0x0000000000408947 */ /* 0x000fea0003800000 */
[----:B------:R-:W5:Y:S01]  /*8e90*/  LDCU.64 UR8, c[0x4][0x70] ;  /* 0x01000e00ff0877ac */ /* 0x000f620008000a00 */
[----:B--2---:R-:W-:Y:S01]  /*8ea0*/  MOV R3, 0x0 ;  /* 0x0000000000037802 */ /* 0x004fe20000000f00 */
[----:B-1----:R-:W-:Y:S02]  /*8eb0*/  HFMA2 R12, -RZ, RZ, 0, 5.9604644775390625e-08 ;  /* 0x00000001ff0c7431 */ /* 0x002fe400000001ff */
[----:B------:R-:W-:Y:S02]  /*8ec0*/  IMAD.MOV.U32 R8, RZ, RZ, 0x192 ;  /* 0x00000192ff087424 */ /* 0x000fe400078e00ff */
[----:B------:R-:W-:Y:S01]  /*8ed0*/  IMAD.MOV.U32 R13, RZ, RZ, RZ ;  /* 0x000000ffff0d7224 */ /* 0x000fe200078e00ff */
[----:B------:R-:W1:Y:S01]  /*8ee0*/  LDCU.64 UR6, c[0x4][0x78] ;  /* 0x01000f00ff0677ac */ /* 0x000e620008000a00 */
[----:B------:R-:W2:Y:S01]  /*8ef0*/  LDC.64 R2, c[0x4][R3] ;  /* 0x0100000003027b82 */ /* 0x000ea20000000a00 */
[----:B------:R-:W3:Y:S01]  /*8f00*/  LDCU.64 UR4, c[0x4][0x10] ;  /* 0x01000200ff0477ac */ /* 0x000ee20008000a00 */
[----:B-----5:R-:W-:Y:S01]  /*8f10*/  MOV R5, UR9 ;  /* 0x0000000900057c02 */ /* 0x020fe20008000f00 */
[----:B------:R-:W-:Y:S01]  /*8f20*/  IMAD.U32 R4, RZ, RZ, UR8 ;  /* 0x00000008ff047e24 */ /* 0x000fe2000f8e00ff */
[----:B-1----:R-:W-:Y:S01]  /*8f30*/  MOV R7, UR7 ;  /* 0x0000000700077c02 */ /* 0x002fe20008000f00 */
[----:B------:R-:W-:Y:S01]  /*8f40*/  IMAD.U32 R6, RZ, RZ, UR6 ;  /* 0x00000006ff067e24 */ /* 0x000fe2000f8e00ff */
[----:B---3--:R-:W-:Y:S01]  /*8f50*/  MOV R11, UR5 ;  /* 0x00000005000b7c02 */ /* 0x008fe20008000f00 */
[----:B------:R-:W-:Y:S02]  /*8f60*/  IMAD.U32 R10, RZ, RZ, UR4 ;  /* 0x00000004ff0a7e24 */ /* 0x000fe4000f8e00ff */
[----:B------:R-:W-:Y:S07]  /*8f70*/  LEPC R20, `(.L_x_143) ;  /* 0x000000001014794e */ /* 0x000fee0000000000 */
[----:B--2-4-:R-:W-:Y:S05]  /*8f80*/  CALL.ABS.NOINC R2 ;  /* 0x0000000002007343 */ /* 0x014fea0003c00000 */
.L_x_143:
        /* <DEDUP_REMOVED lines=10> */
[----:B-12---:R-:W1:Y:S04]  /*9030*/  LDTM.x16 R4, tmem[UR4+0x40] ;  /* 0x00004004000479ee */ /* 0x006e680008240000 */
        /* <DEDUP_REMOVED lines=37> */
[----:B------:R1:W-:Y:S01]  /*9290*/  STS.128 [R65], R28 ;  /* 0x0000001c41007388 */ /* 0x0003e20000000c00 */
        /* <DEDUP_REMOVED lines=40> */
[----:B------:R-:W-:Y:S02]  /*9520*/  UIADD3 UR4, UPT, UPT, UR43, 0x200, URZ ;  /* 0x000002002b047890 */ /* 0x000fe4000fffe0ff */
[----:B------:R-:W-:Y:S01]  /*9530*/  UIADD3 UR9, UPT, UPT, UR49, 0x40, URZ ;  /* 0x0000004031097890 */ /* 0x000fe2000fffe0ff */
[----:B------:R-:W-:Y:S01]  /*9540*/  UMOV UR10, UR50 ;  /* 0x00000032000a7c82 */ /* 0x000fe20008000000 */
[----:B------:R-:W-:Y:S02]  /*9550*/  UMOV UR11, UR36 ;  /* 0x00000024000b7c82 */ /* 0x000fe40008000000 */
        /* <DEDUP_REMOVED lines=8> */
.L_x_145:
[----:B------:R-:W-:Y:S05]  /*95e0*/  BSYNC.RECONVERGENT B0 ;  /* 0x0000000000007941 */ /* 0x000fea0003800200 */
.L_x_144:
        /* <DEDUP_REMOVED lines=21> */
.L_x_149:
[----:B------:R-:W-:Y:S05]  /*9740*/  BSYNC B0 ;  /* 0x0000000000007941 */ /* 0x000fea0003800000 */
.L_x_148:
        /* <DEDUP_REMOVED lines=11> */
.L_x_147:
[----:B------:R-:W-:Y:S05]  /*9800*/  BSYNC B1 ;  /* 0x0000000000017941 */ /* 0x000fea0003800000 */
.L_x_146:
        /* <DEDUP_REMOVED lines=21> */
.L_x_151:
        /* <DEDUP_REMOVED lines=98> */
.L_x_153:
[----:B------:R-:W-:Y:S05]  /*9f80*/  BSYNC.RECONVERGENT B0 ;  /* 0x0000000000007941 */ /* 0x000fea0003800200 */
.L_x_152:
        /* <DEDUP_REMOVED lines=21> */
.L_x_157:
[----:B------:R-:W-:Y:S05]  /*a0e0*/  BSYNC B0 ;  /* 0x0000000000007941 */ /* 0x000fea0003800000 */
.L_x_156:
        /* <DEDUP_REMOVED lines=11> */
.L_x_155:
[----:B------:R-:W-:Y:S05]  /*a1a0*/  BSYNC B1 ;  /* 0x0000000000017941 */ /* 0x000fea0003800000 */
.L_x_154:
        /* <DEDUP_REMOVED lines=21> */
.L_x_159:
        /* <DEDUP_REMOVED lines=98> */
.L_x_161:
[----:B------:R-:W-:Y:S05]  /*a920*/  BSYNC.RECONVERGENT B0 ;  /* 0x0000000000007941 */ /* 0x000fea0003800200 */
.L_x_160:
        /* <DEDUP_REMOVED lines=21> */
.L_x_165:
[----:B------:R-:W-:Y:S05]  /*aa80*/  BSYNC B0 ;  /* 0x0000000000007941 */ /* 0x000fea0003800000 */
.L_x_164:
[----:B------:R-:W-:Y:S11]  /*aa90*/  ISETP.NE.AND P0, PT, R75, RZ, PT ;  /* 0x000000ff4b00720c */ /* 0x000ff60003f05270 */
[----:B------:R-:W-:Y:S02]  /*aaa0*/  @!UPT UIADD3 URZ, UPT, UPT, URZ, URZ, URZ ;  /* 0x000000fffffff290 */ /* 0x000fe4000fffe0ff */
[----:B------:R2:W4:Y:S04]  /*aab0*/  @P0 LDS.128 R44, [R4] ;  /* 0x00000000042c0984 */ /* 0x0005280000000c00 */
[----:B------:R2:W1:Y:S04]  /*aac0*/  @P0 LDS.128 R40, [R3+0x10] ;  /* 0x0000100003280984 */ /* 0x0004680000000c00 */
[----:B------:R2:W1:Y:S04]  /*aad0*/  @P0 LDS.128 R32, [R2+0x20] ;  /* 0x0000200002200984 */ /* 0x0004680000000c00 */
[----:B------:R2:W1:Y:S02]  /*aae0*/  @P0 LDS.128 R36, [R73+0x30] ;  /* 0x0000300049240984 */ /* 0x0004640000000c00 */
.L_x_163:
[----:B------:R-:W-:Y:S05]  /*aaf0*/  BSYNC B1 ;  /* 0x0000000000017941 */ /* 0x000fea0003800000 */
.L_x_162:
        /* <DEDUP_REMOVED lines=21> */
.L_x_167:
[----:B------:R-:W-:Y:S01]  /*ac50*/  ISETP.NE.AND P0, PT, R67, RZ, PT ;  /* 0x000000ff4300720c */ /* 0x000fe20003f05270 */
[----:B------:R-:W-:Y:S05]  /*ac60*/  WARPSYNC.ALL ;  /* 0x0000000000007948 */ /* 0x000fea0003800000 */
[----:B------:R-:W-:Y:S01]  /*ac70*/  R2UR UR4, R25 ;  /* 0x00000000190472ca */ /* 0x000fe200000e0000 */
[----:B------:R-:W-:Y:S01]  /*ac80*/  BSSY.RECONVERGENT B0, `(.L_x_168) ;  /* 0x000005c000007945 */ /* 0x000fe20003800200 */
[----:B----4-:R-:W-:Y:S02]  /*ac90*/  LOP3.LUT R0, R44, 0xffffe000, RZ, 0xc0, !PT ;  /* 0xffffe0002c007812 */ /* 0x010fe400078ec0ff */
[----:B--2---:R-:W-:Y:S02]  /*aca0*/  LOP3.LUT R2, R45, 0xffffe000, RZ, 0xc0, !PT ;  /* 0xffffe0002d027812 */ /* 0x004fe400078ec0ff */
[----:B------:R-:W-:Y:S02]  /*acb0*/  LOP3.LUT R3, R46, 0xffffe000, RZ, 0xc0, !PT ;  /* 0xffffe0002e037812 */ /* 0x000fe400078ec0ff */
[----:B------:R-:W-:Y:S02]  /*acc0*/  LOP3.LUT R20, R47, 0xffffe000, RZ, 0xc0, !PT ;  /* 0xffffe0002f147812 */ /* 0x000fe400078ec0ff */
[----:B------:R-:W-:Y:S02]  /*acd0*/  LOP3.LUT R21, R40, 0xffffe000, RZ, 0xc0, !PT ;  /* 0xffffe00028157812 */ /* 0x000fe400078ec0ff */
[----:B------:R-:W-:Y:S01]  /*ace0*/  LOP3.LUT R25, R41, 0xffffe000, RZ, 0xc0, !PT ;  /* 0xffffe00029197812 */ /* 0x000fe200078ec0ff */
[----:B------:R-:W1:Y:S01]  /*acf0*/  LDTM.x16 R4, tmem[UR4+0x70] ;  /* 0x00007004000479ee */ /* 0x000e620008240000 */
[----:B------:R-:W-:Y:S01]  /*ad00*/  R2UR UR4, R26 ;  /* 0x000000001a0472ca */ /* 0x000fe200000e0000 */
[----:B------:R-:W-:Y:S01]  /*ad10*/  NOP ;  /* 0x0000000000007918 */ /* 0x000fe20000000000 */
[----:B------:R-:W-:Y:S02]  /*ad20*/  LOP3.LUT R26, R42, 0xffffe000, RZ, 0xc0, !PT ;  /* 0xffffe0002a1a7812 */ /* 0x000fe400078ec0ff */
[----:B------:R-:W-:Y:S02]  /*ad30*/  LOP3.LUT R28, R43, 0xffffe000, RZ, 0xc0, !PT ;  /* 0xffffe0002b1c7812 */ /* 0x000fe400078ec0ff */
[----:B------:R-:W-:Y:S02]  /*ad40*/  LOP3.LUT R29, R32, 0xffffe000, RZ, 0xc0, !PT ;  /* 0xffffe000201d7812 */ /* 0x000fe400078ec0ff */
[----:B------:R-:W-:Y:S02]  /*ad50*/  LOP3.LUT R30, R33, 0xffffe000, RZ, 0xc0, !PT ;  /* 0xffffe000211e7812 */ /* 0x000fe400078ec0ff */
[----:B------:R-:W-:Y:S02]  /*ad60*/  LOP3.LUT R31, R34, 0xffffe000, RZ, 0xc0, !PT ;  /* 0xffffe000221f7812 */ /* 0x000fe400078ec0ff */
[----:B------:R-:W-:Y:S01]  /*ad70*/  LOP3.LUT R32, R35, 0xffffe000, RZ, 0xc0, !PT ;  /* 0xffffe00023207812 */ /* 0x000fe200078ec0ff */
[----:B------:R-:W-:Y:S01]  /*ad80*/  UIADD3 UR4, UPT, UPT, UR4, 0xf0, URZ ;  /* 0x000000f004047890 */ /* 0x000fe2000fffe0ff */
[----:B------:R-:W-:Y:S02]  /*ad90*/  LOP3.LUT R33, R36, 0xffffe000, RZ, 0xc0, !PT ;  /* 0xffffe00024217812 */ /* 0x000fe400078ec0ff */
[----:B------:R-:W-:Y:S01]  /*ada0*/  LOP3.LUT R34, R37, 0xffffe000, RZ, 0xc0, !PT ;  /* 0xffffe00025227812 */ /* 0x000fe200078ec0ff */
[----:B------:R-:W-:Y:S01]  /*adb0*/  UPRMT UR4, UR52, 0x654, UR4 ;  /* 0x0000065434047896 */ /* 0x000fe20008000004 */
[----:B------:R-:W-:Y:S02]  /*adc0*/  LOP3.LUT R35, R38, 0xffffe000, RZ, 0xc0, !PT ;  /* 0xffffe00026237812 */ /* 0x000fe400078ec0ff */
[----:B------:R-:W-:Y:S01]  /*add0*/  LOP3.LUT R36, R39, 0xffffe000, RZ, 0xc0, !PT ;  /* 0xffffe00027247812 */ /* 0x000fe200078ec0ff */
[C---:B-1----:R-:W-:Y:S01]  /*ade0*/  FMUL R4, R24.reuse, R4 ;  /* 0x0000000418047220 */ /* 0x042fe20000400000 */
[C---:B------:R-:W-:Y:S01]  /*adf0*/  FMUL R5, R24.reuse, R5 ;  /* 0x0000000518057220 */ /* 0x040fe20000400000 */
[C---:B------:R-:W-:Y:S01]  /*ae00*/  FMUL R6, R24.reuse, R6 ;  /* 0x0000000618067220 */ /* 0x040fe20000400000 */
[C---:B------:R-:W-:Y:S01]  /*ae10*/  FMUL R7, R24.reuse, R7 ;  /* 0x0000000718077220 */ /* 0x040fe20000400000 */
[C---:B------:R-:W-:Y:S01]  /*ae20*/  FFMA R4, R27.reuse, R0, R4 ;  /* 0x000000001b047223 */ /* 0x040fe20000000004 */
[C---:B------:R-:W-:Y:S01]  /*ae30*/  FFMA R5, R27.reuse, R2, R5 ;  /* 0x000000021b057223 */ /* 0x040fe20000000005 */
[C---:B------:R-:W-:Y:S01]  /*ae40*/  FFMA R6, R27.reuse, R3, R6 ;  /* 0x000000031b067223 */ /* 0x040fe20000000006 */
[C---:B------:R-:W-:Y:S01]  /*ae50*/  FFMA R7, R27.reuse, R20, R7 ;  /* 0x000000141b077223 */ /* 0x040fe20000000007 */
[C---:B------:R-:W-:Y:S01]  /*ae60*/  FMUL R8, R24.reuse, R8 ;  /* 0x0000000818087220 */ /* 0x040fe20000400000 */
[C---:B------:R-:W-:Y:S01]  /*ae70*/  FMUL R9, R24.reuse, R9 ;  /* 0x0000000918097220 */ /* 0x040fe20000400000 */
[C---:B------:R-:W-:Y:S01]  /*ae80*/  FMUL R10, R24.reuse, R10 ;  /* 0x0000000a180a7220 */ /* 0x040fe20000400000 */
[C---:B------:R-:W-:Y:S01]  /*ae90*/  FMUL R11, R24.reuse, R11 ;  /* 0x0000000b180b7220 */ /* 0x040fe20000400000 */
[----:B------:R-:W-:Y:S01]  /*aea0*/  F2FP.TF32.F32.PACK_B R4, R4 ;  /* 0x00000004ff04723e */ /* 0x000fe200024050ff */
[C---:B------:R-:W-:Y:S01]  /*aeb0*/  FFMA R8, R27.reuse, R21, R8 ;  /* 0x000000151b087223 */ /* 0x040fe20000000008 */
[----:B------:R-:W-:Y:S01]  /*aec0*/  F2FP.TF32.F32.PACK_B R5, R5 ;  /* 0x00000005ff05723e */ /* 0x000fe200024050ff */
[C---:B------:R-:W-:Y:S01]  /*aed0*/  FFMA R9, R27.reuse, R25, R9 ;  /* 0x000000191b097223 */ /* 0x040fe20000000009 */
[----:B------:R-:W-:Y:S01]  /*aee0*/  F2FP.TF32.F32.PACK_B R6, R6 ;  /* 0x00000006ff06723e */ /* 0x000fe200024050ff */
[C---:B------:R-:W-:Y:S01]  /*aef0*/  FFMA R10, R27.reuse, R26, R10 ;  /* 0x0000001a1b0a7223 */ /* 0x040fe2000000000a */
[----:B------:R-:W-:Y:S01]  /*af00*/  F2FP.TF32.F32.PACK_B R7, R7 ;  /* 0x00000007ff07723e */ /* 0x000fe200024050ff */
[C---:B------:R-:W-:Y:S01]  /*af10*/  FFMA R11, R27.reuse, R28, R11 ;  /* 0x0000001c1b0b7223 */ /* 0x040fe2000000000b */
[C---:B------:R-:W-:Y:S01]  /*af20*/  FMUL R12, R24.reuse, R12 ;  /* 0x0000000c180c7220 */ /* 0x040fe20000400000 */
[----:B------:R-:W-:Y:S01]  /*af30*/  SYNCS.ARRIVE.TRANS64.RED.A1T0 RZ, [UR4], RZ ;  /* 0x000000ffffff79a7 */ /* 0x000fe20008100404 */
[----:B------:R-:W-:Y:S01]  /*af40*/  F2FP.TF32.F32.PACK_B R8, R8 ;  /* 0x00000008ff08723e */ /* 0x000fe200024050ff */
[----:B------:R1:W-:Y:S01]  /*af50*/  STS.128 [R65+0x6000], R4 ;  /* 0x0060000441007388 */ /* 0x0003e20000000c00 */
        /* <DEDUP_REMOVED lines=9> */
[C---:B------:R-:W-:Y:S01]  /*aff0*/  FFMA R15, R27.reuse, R32, R15 ;  /* 0x000000201b0f7223 */ /* 0x040fe2000000000f */
[C---:B------:R-:W-:Y:S01]  /*b000*/  FMUL R16, R24.reuse, R16 ;  /* 0x0000001018107220 */ /* 0x040fe20000400000 */
[----:B------:R-:W-:Y:S01]  /*b010*/  F2FP.TF32.F32.PACK_B R12, R12 ;  /* 0x0000000cff0c723e */ /* 0x000fe200024050ff */
[----:B------:R1:W-:Y:S01]  /*b020*/  STS.128 [R64+0x6010], R8 ;  /* 0x0060100840007388 */ /* 0x0003e20000000c00 */
[C---:B------:R-:W-:Y:S01]  /*b030*/  FMUL R17, R24.reuse, R17 ;  /* 0x0000001118117220 */ /* 0x040fe20000400000 */
[C---:B------:R-:W-:Y:S01]  /*b040*/  FMUL R18, R24.reuse, R18 ;  /* 0x0000001218127220 */ /* 0x040fe20000400000 */
[----:B------:R-:W-:Y:S01]  /*b050*/  FMUL R19, R24, R19 ;  /* 0x0000001318137220 */ /* 0x000fe20000400000 */
[----:B------:R-:W-:Y:S01]  /*b060*/  F2FP.TF32.F32.PACK_B R13, R13 ;  /* 0x0000000dff0d723e */ /* 0x000fe200024050ff */
[C---:B------:R-:W-:Y:S01]  /*b070*/  FFMA R16, R27.reuse, R33, R16 ;  /* 0x000000211b107223 */ /* 0x040fe20000000010 */
[----:B------:R-:W-:Y:S01]  /*b080*/  F2FP.TF32.F32.PACK_B R14, R14 ;  /* 0x0000000eff0e723e */ /* 0x000fe200024050ff */
[C---:B------:R-:W-:Y:S01]  /*b090*/  FFMA R17, R27.reuse, R34, R17 ;  /* 0x000000221b117223 */ /* 0x040fe20000000011 */
[----:B------:R-:W-:Y:S01]  /*b0a0*/  F2FP.TF32.F32.PACK_B R15, R15 ;  /* 0x0000000fff0f723e */ /* 0x000fe200024050ff */
[C---:B------:R-:W-:Y:S01]  /*b0b0*/  FFMA R18, R27.reuse, R35, R18 ;  /* 0x000000231b127223 */ /* 0x040fe20000000012 */
[----:B------:R-:W-:Y:S01]  /*b0c0*/  FFMA R19, R27, R36, R19 ;  /* 0x000000241b137223 */ /* 0x000fe20000000013 */
[----:B------:R-:W-:Y:S02]  /*b0d0*/  F2FP.TF32.F32.PACK_B R16, R16 ;  /* 0x00000010ff10723e */ /* 0x000fe400024050ff */
[----:B------:R1:W-:Y:S01]  /*b0e0*/  STS.128 [R63+0x6020], R12 ;  /* 0x0060200c3f007388 */ /* 0x0003e20000000c00 */
[----:B------:R-:W-:Y:S02]  /*b0f0*/  F2FP.TF32.F32.PACK_B R17, R17 ;  /* 0x00000011ff11723e */ /* 0x000fe400024050ff */
        /* <DEDUP_REMOVED lines=20> */
.L_x_169:
[----:B------:R-:W-:Y:S05]  /*b240*/  BSYNC.RECONVERGENT B0 ;  /* 0x0000000000007941 */ /* 0x000fea0003800200 */
.L_x_168:
[----:B------:R-:W-:Y:S01]  /*b250*/  BAR.SYNC.DEFER_BLOCKING 0x1, 0x80 ;  /* 0x0042000000007b1d */ /* 0x000fe20000010000 */
[----:B------:R-:W-:Y:S01]  /*b260*/  UISETP.NE.AND UP0, UPT, UR53, -0x8, UPT ;  /* 0xfffffff83500788c */ /* 0x000fe2000bf05270 */
[----:B------:R-:W-:Y:S08]  /*b270*/  IADD3 R22, PT, PT, R22, 0x1, RZ ;  /* 0x0000000116167810 */ /* 0x000ff00007ffe0ff */
[----:B------:R-:W-:Y:S05]  /*b280*/  BRA.U !UP0, `(.L_x_170) ;  /* 0x0000000108287547 */ /* 0x000fea000b800000 */
[----:B------:R-:W-:Y:S01]  /*b290*/  ISETP.NE.AND P0, PT, R72, RZ, PT ;  /* 0x000000ff4800720c */ /* 0x000fe20003f05270 */
[----:B------:R-:W-:Y:S01]  /*b2a0*/  IMAD.U32 R2, RZ, RZ, UR47 ;  /* 0x0000002fff027e24 */ /* 0x000fe2000f8e00ff */
[----:B------:R-:W-:Y:S01]  /*b2b0*/  UIADD3 UR4, UPT, UPT, UR47, 0x1, URZ ;  /* 0x000000012f047890 */ /* 0x000fe2000fffe0ff */
[----:B------:R-:W-:Y:S03]  /*b2c0*/  IMAD.U32 R0, RZ, RZ, UR52 ;  /* 0x00000034ff007e24 */ /* 0x000fe6000f8e00ff */
[----:B------:R-:W-:Y:S04]  /*b2d0*/  UISETP.NE.AND UP0, UPT, UR4, 0x4, UPT ;  /* 0x000000040400788c */ /* 0x000fe8000bf05270 */
[----:B------:R-:W-:Y:S03]  /*b2e0*/  USEL UR47, UR4, URZ, UP0 ;  /* 0x000000ff042f7287 */ /* 0x000fe60008000000 */
[----:B------:R-:W-:Y:S05]  /*b2f0*/  @P0 LEA R2, R2, UR43, 0x3 ;  /* 0x0000002b02020c11 */ /* 0x000fea000f8e18ff */
[----:B------:R-:W-:Y:S05]  /*b300*/  @P0 VIADD R2, R2, 0x80 ;  /* 0x0000008002020836 */ /* 0x000fea0000000000 */
[----:B------:R-:W-:Y:S04]  /*b310*/  @P0 PRMT R0, R0, 0x654, R2 ;  /* 0x0000065400000816 */ /* 0x000fe80000000002 */
[----:B------:R2:W-:Y:S03]  /*b320*/  @P0 SYNCS.ARRIVE.TRANS64.RED.A1T0 RZ, [R0+URZ], RZ ;  /* 0x000000ff00ff09a7 */ /* 0x0005e600081004ff */
.L_x_170:
[----:B------:R-:W-:Y:S01]  /*b330*/  R2UR UR6, R71 ;  /* 0x00000000470672ca */ /* 0x000fe200000e0000 */
[----:B------:R-:W-:Y:S01]  /*b340*/  UIADD3 UR53, UPT, UPT, UR53, 0x8, URZ ;  /* 0x0000000835357890 */ /* 0x000fe2000fffe0ff */
[----:B------:R-:W-:Y:S02]  /*b350*/  R2UR UR5, R54 ;  /* 0x00000000360572ca */ /* 0x000fe400000e0000 */
[----:B------:R-:W-:Y:S02]  /*b360*/  R2UR UR4, R55 ;  /* 0x00000000370472ca */ /* 0x000fe400000e0000 */
[----:B------:R-:W-:Y:S02]  /*b370*/  R2UR UR36, R70 ;  /* 0x00000000462472ca */ /* 0x000fe400000e0000 */
[----:B------:R-:W-:Y:S02]  /*b380*/  ISETP.NE.AND P0, PT, R59, 0x2, PT ;  /* 0x000000023b00780c */ /* 0x000fe40003f05270 */
[----:B------:R-:W-:Y:S02]  /*b390*/  ISETP.NE.AND P1, PT, R22, 0x4, PT ;  /* 0x000000041600780c */ /* 0x000fe40003f25270 */
[----:B------:R-:W-:Y:S01]  /*b3a0*/  SEL R2, RZ, 0x1, P0 ;  /* 0x00000001ff027807 */ /* 0x000fe20000000000 */
[----:B------:R-:W-:Y:S01]  /*b3b0*/  UISETP.NE.AND UP0, UPT, UR6, URZ, UPT ;  /* 0x000000ff0600728c */ /* 0x000fe2000bf05270 */
[----:B--2---:R-:W-:Y:S01]  /*b3c0*/  SEL R0, RZ, 0x1, P1 ;  /* 0x00000001ff007807 */ /* 0x004fe20000800000 */
[----:B------:R-:W-:Y:S01]  /*b3d0*/  UIADD3 UR20, UPT, UPT, UR37, UR5, URZ ;  /* 0x0000000525147290 */ /* 0x000fe2000fffe0ff */
[----:B------:R-:W-:Y:S01]  /*b3e0*/  LOP3.LUT R61, R61, R2, RZ, 0x3c, !PT ;  /* 0x000000023d3d7212 */ /* 0x000fe200078e3cff */
[----:B------:R-:W-:Y:S01]  /*b3f0*/  UIADD3 UR16, UPT, UPT, UR38, UR4, URZ ;  /* 0x0000000426107290 */ /* 0x000fe2000fffe0ff */
[----:B------:R-:W-:Y:S02]  /*b400*/  LOP3.LUT R62, R62, R0, RZ, 0x3c, !PT ;  /* 0x000000003e3e7212 */ /* 0x000fe400078e3cff */
[----:B------:R-:W-:Y:S02]  /*b410*/  SEL R59, R59, RZ, P0 ;  /* 0x000000ff3b3b7207 */ /* 0x000fe40000000000 */
[----:B------:R-:W-:Y:S01]  /*b420*/  SEL R22, R22, RZ, P1 ;  /* 0x000000ff16167207 */ /* 0x000fe20000800000 */
[----:B------:R-:W-:Y:S06]  /*b430*/  BRA.U UP0, `(.L_x_171) ;  /* 0xffffffa500307547 */ /* 0x000fec000b83ffff */
[----:B------:R-:W-:-:S13]  /*b440*/  R2UR UR4, R56 ;  /* 0x00000000380472ca */ /* 0x000fda00000e0000 */
[----:B------:R-:W-:-:S09]  /*b450*/  UISETP.NE.AND UP0, UPT, UR4, URZ, UPT ;  /* 0x000000ff0400728c */ /* 0x000fd2000bf05270 */
[----:B------:R-:W-:Y:S05]  /*b460*/  BRA.U !UP0, `(.L_x_172) ;  /* 0x0000000108487547 */ /* 0x000fea000b800000 */
[----:B------:R-:W2:Y:S02]  /*b470*/  LDCU.64 UR4, c[0x0][0x890] ;  /* 0x00011200ff0477ac */ /* 0x000ea40008000a00 */
[----:B--2---:R-:W-:-:S04]  /*b480*/  UISETP.NE.U32.AND UP0, UPT, UR4, URZ, UPT ;  /* 0x000000ff0400728c */ /* 0x004fc8000bf05070 */
[----:B------:R-:W-:-:S09]  /*b490*/  UISETP.NE.AND.EX UP0, UPT, UR5, URZ, UPT, UP0 ;  /* 0x000000ff0500728c */ /* 0x000fd2000bf05300 */
[----:B------:R-:W-:Y:S05]  /*b4a0*/  BRA.U UP0, `(.L_x_173) ;  /* 0x00000001000c7547 */ /* 0x000fea000b800000 */
[----:B------:R-:W-:-:S13]  /*b4b0*/  FSETP.NEU.AND P0, PT, R27, RZ, PT ;  /* 0x000000ff1b00720b */ /* 0x000fda0003f0d000 */
[----:B------:R-:W-:Y:S05]  /*b4c0*/  @!P0 EXIT ;  /* 0x000000000000894d */ /* 0x000fea0003800000 */
[----:B------:R-:W-:Y:S05]  /*b4d0*/  BRA `(.L_x_172) ;  /* 0x00000000002c7947 */ /* 0x000fea0003800000 */
.L_x_173:
[----:B------:R-:W-:Y:S01]  /*b4e0*/  ISETP.NE.AND P0, PT, R58, RZ, PT ;  /* 0x000000ff3a00720c */ /* 0x000fe20003f05270 */
[----:B------:R-:W-:-:S12]  /*b4f0*/  BSSY.RECONVERGENT B0, `(.L_x_172) ;  /* 0x0000009000007945 */ /* 0x000fd80003800200 */
[----:B------:R-:W-:Y:S05]  /*b500*/  @P0 BRA `(.L_x_174) ;  /* 0x0000000000140947 */ /* 0x000fea0003800000 */
[----:B------:R-:W2:Y:S02]  /*b510*/  LDCU.64 UR4, c[0x0][0x888] ;  /* 0x00011100ff0477ac */ /* 0x000ea40008000a00 */
[----:B--2---:R-:W-:-:S04]  /*b520*/  ISETP.NE.U32.AND P0, PT, RZ, UR4, PT ;  /* 0x00000004ff007c0c */ /* 0x004fc8000bf05070 */
[----:B------:R-:W-:-:S13]  /*b530*/  ISETP.NE.AND.EX P0, PT, RZ, UR5, PT, P0 ;  /* 0x00000005ff007c0c */ /* 0x000fda000bf05300 */
[----:B------:R-:W-:Y:S05]  /*b540*/  @!P0 EXIT ;  /* 0x000000000000894d */ /* 0x000fea0003800000 */
[----:B------:R-:W-:Y:S05]  /*b550*/  BRA `(.L_x_175) ;  /* 0x0000000000087947 */ /* 0x000fea0003800000 */
.L_x_174:
[----:B------:R-:W-:-:S13]  /*b560*/  FSETP.NEU.AND P0, PT, R27, RZ, PT ;  /* 0x000000ff1b00720b */ /* 0x000fda0003f0d000 */
[----:B------:R-:W-:Y:S05]  /*b570*/  @!P0 EXIT ;  /* 0x000000000000894d */ /* 0x000fea0003800000 */
.L_x_175:
[----:B------:R-:W-:Y:S05]  /*b580*/  BSYNC.RECONVERGENT B0 ;  /* 0x0000000000007941 */ /* 0x000fea0003800200 */
.L_x_172:
[----:B------:R-:W-:Y:S01]  /*b590*/  ULEA UR4, UR47, UR43, 0x3 ;  /* 0x0000002b2f047291 */ /* 0x000fe2000f8e18ff */
[----:B------:R-:W-:-:S04]  /*b5a0*/  DEPBAR.LE SB0, 0x0 ;  /* 0x000080000000791a */ /* 0x000fc80000000000 */
[----:B------:R-:W-:-:S04]  /*b5b0*/  UIADD3 UR4, UPT, UPT, UR4, 0x80, URZ ;  /* 0x0000008004047890 */ /* 0x000fc8000fffe0ff */
[----:B------:R-:W-:-:S09]  /*b5c0*/  UPRMT UR4, UR52, 0x654, UR4 ;  /* 0x0000065434047896 */ /* 0x000fd20008000004 */
[----:B------:R-:W-:Y:S01]  /*b5d0*/  SYNCS.ARRIVE.TRANS64.RED.A1T0 RZ, [UR4], RZ ;  /* 0x000000ffffff79a7 */ /* 0x000fe20008100404 */
[----:B------:R-:W-:Y:S05]  /*b5e0*/  EXIT ;  /* 0x000000000000794d */ /* 0x000fea0003800000 */
.L_x_24:
[----:B--2---:R2:W3:Y:S02]  /*b5f0*/  SYNCS.PHASECHK.TRANS64.TRYWAIT P0, [R0+URZ+0x120], R2 ;  /* 0x00012002000075a7 */ /* 0x0044e400080011ff */
[----:B---3--:R-:W-:Y:S05]  /*b600*/  @!P0 NANOSLEEP.SYNCS 0x989680 ;  /* 0x009896800000895d */ /* 0x008fea0003900000 */
[----:B------:R-:W3:Y:S02]  /*b610*/  @!P0 SYNCS.PHASECHK.TRANS64 P0, [R0+URZ+0x120], R2 ;  /* 0x00012002000085a7 */ /* 0x000ee400080010ff */
[----:B---3--:R-:W-:Y:S05]  /*b620*/  @!P0 BRA `(.L_x_24) ;  /* 0xfffffffc00f08947 */ /* 0x008fea000383ffff */
[----:B------:R-:W-:Y:S05]  /*b630*/  BRA `(.L_x_176) ;  /* 0xffffff6000b47947 */ /* 0x000fea000383ffff */
.L_x_27:
[----:B-1----:R-:W-:-:S07]  /*b640*/  MOV R0, UR33 ;  /* 0x0000002100007c02 */ /* 0x002fce0008000f00 */
.L_x_177:
[----:B-1----:R1:W2:Y:S02]  /*b650*/  SYNCS.PHASECHK.TRANS64.TRYWAIT P0, [R0+URZ+0x30], R3 ;  /* 0x00003003000075a7 */ /* 0x0022a400080011ff */
[----:B--2---:R-:W-:Y:S05]  /*b660*/  @!P0 NANOSLEEP.SYNCS 0x989680 ;  /* 0x009896800000895d */ /* 0x004fea0003900000 */
[----:B------:R-:W2:Y:S02]  /*b670*/  @!P0 SYNCS.PHASECHK.TRANS64 P0, [R0+URZ+0x30], R3 ;  /* 0x00003003000085a7 */ /* 0x000ea400080010ff */
[----:B--2---:R-:W-:Y:S05]  /*b680*/  @!P0 BRA `(.L_x_177) ;  /* 0xfffffffc00f08947 */ /* 0x004fea000383ffff */
[----:B------:R-:W-:Y:S05]  /*b690*/  BRA `(.L_x_26) ;  /* 0xffffff6000fc7947 */ /* 0x000fea000383ffff */
.L_x_34:
[----:B-1----:R-:W-:-:S07]  /*b6a0*/  MOV R0, UR17 ;  /* 0x0000001100007c02 */ /* 0x002fce0008000f00 */
.L_x_178:
[----:B-1----:R1:W2:Y:S02]  /*b6b0*/  SYNCS.PHASECHK.TRANS64.TRYWAIT P0, [R0+URZ+0x30], R3 ;  /* 0x00003003000075a7 */ /* 0x0022a400080011ff */
[----:B--2---:R-:W-:Y:S05]  /*b6c0*/  @!P0 NANOSLEEP.SYNCS 0x989680 ;  /* 0x009896800000895d */ /* 0x004fea0003900000 */
[----:B------:R-:W2:Y:S02]  /*b6d0*/  @!P0 SYNCS.PHASECHK.TRANS64 P0, [R0+URZ+0x30], R3 ;  /* 0x00003003000085a7 */ /* 0x000ea400080010ff */
[----:B--2---:R-:W-:Y:S05]  /*b6e0*/  @!P0 BRA `(.L_x_178) ;  /* 0xfffffffc00f08947 */ /* 0x004fea000383ffff */
[----:B------:R-:W-:Y:S05]  /*b6f0*/  BRA `(.L_x_33) ;  /* 0xffffff6400b87947 */ /* 0x000fea000383ffff */
.L_x_39:
[----:B-1----:R1:W2:Y:S02]  /*b700*/  SYNCS.PHASECHK.TRANS64.TRYWAIT P0, [R3+URZ+0xb0], R0 ;  /* 0x0000b000030075a7 */ /* 0x0022a400080011ff */
[----:B--2---:R-:W-:Y:S05]  /*b710*/  @!P0 NANOSLEEP.SYNCS 0x989680 ;  /* 0x009896800000895d */ /* 0x004fea0003900000 */
[----:B------:R-:W2:Y:S02]  /*b720*/  @!P0 SYNCS.PHASECHK.TRANS64 P0, [R3+URZ+0xb0], R0 ;  /* 0x0000b000030085a7 */ /* 0x000ea400080010ff */
[----:B--2---:R-:W-:Y:S05]  /*b730*/  @!P0 BRA `(.L_x_39) ;  /* 0xfffffffc00f08947 */ /* 0x004fea000383ffff */
[----:B------:R-:W-:Y:S05]  /*b740*/  BRA `(.L_x_179) ;  /* 0xffffff68005c7947 */ /* 0x000fea000383ffff */
.L_x_43:
[----:B------:R-:W-:-:S07]  /*b750*/  MOV R0, UR4 ;  /* 0x0000000400007c02 */ /* 0x000fce0008000f00 */
.L_x_180:
[----:B-1----:R1:W2:Y:S02]  /*b760*/  SYNCS.PHASECHK.TRANS64.TRYWAIT P0, [R0+URZ], R2 ;  /* 0x00000002000075a7 */ /* 0x0022a400080011ff */
[----:B--2---:R-:W-:Y:S05]  /*b770*/  @!P0 NANOSLEEP.SYNCS 0x989680 ;  /* 0x009896800000895d */ /* 0x004fea0003900000 */
[----:B------:R-:W2:Y:S02]  /*b780*/  @!P0 SYNCS.PHASECHK.TRANS64 P0, [R0+URZ], R2 ;  /* 0x00000002000085a7 */ /* 0x000ea400080010ff */
[----:B--2---:R-:W-:Y:S05]  /*b790*/  @!P0 BRA `(.L_x_180) ;  /* 0xfffffffc00f08947 */ /* 0x004fea000383ffff */
[----:B------:R-:W-:Y:S05]  /*b7a0*/  BRA `(.L_x_181) ;  /* 0xffffff7000087947 */ /* 0x000fea000383ffff */
.L_x_44:
[----:B------:R-:W-:-:S07]  /*b7b0*/  MOV R0, UR5 ;  /* 0x0000000500007c02 */ /* 0x000fce0008000f00 */
.L_x_182:
[----:B-1----:R1:W2:Y:S02]  /*b7c0*/  SYNCS.PHASECHK.TRANS64.TRYWAIT P0, [R0+URZ], R3 ;  /* 0x00000003000075a7 */ /* 0x0022a400080011ff */
[----:B--2---:R-:W-:Y:S05]  /*b7d0*/  @!P0 NANOSLEEP.SYNCS 0x989680 ;  /* 0x009896800000895d */ /* 0x004fea0003900000 */
[----:B------:R-:W2:Y:S02]  /*b7e0*/  @!P0 SYNCS.PHASECHK.TRANS64 P0, [R0+URZ], R3 ;  /* 0x00000003000085a7 */ /* 0x000ea400080010ff */
[----:B--2---:R-:W-:Y:S05]  /*b7f0*/  @!P0 BRA `(.L_x_182) ;  /* 0xfffffffc00f08947 */ /* 0x004fea000383ffff */
[----:B------:R-:W-:Y:S05]  /*b800*/  BRA `(.L_x_183) ;  /* 0xffffff7000147947 */ /* 0x000fea000383ffff */
.L_x_45:
[----:B------:R-:W-:-:S07]  /*b810*/  MOV R0, UR5 ;  /* 0x0000000500007c02 */ /* 0x000fce0008000f00 */
.L_x_184:
[----:B-1----:R1:W2:Y:S02]  /*b820*/  SYNCS.PHASECHK.TRANS64.TRYWAIT P0, [R0+URZ], R3 ;  /* 0x00000003000075a7 */ /* 0x0022a400080011ff */
[----:B--2---:R-:W-:Y:S05]  /*b830*/  @!P0 NANOSLEEP.SYNCS 0x989680 ;  /* 0x009896800000895d */ /* 0x004fea0003900000 */
[----:B------:R-:W2:Y:S02]  /*b840*/  @!P0 SYNCS.PHASECHK.TRANS64 P0, [R0+URZ], R3 ;  /* 0x00000003000085a7 */ /* 0x000ea400080010ff */
[----:B--2---:R-:W-:Y:S05]  /*b850*/  @!P0 BRA `(.L_x_184) ;  /* 0xfffffffc00f08947 */ /* 0x004fea000383ffff */
[----:B------:R-:W-:Y:S05]  /*b860*/  BRA `(.L_x_185) ;  /* 0xffffff7000207947 */ /* 0x000fea000383ffff */
.L_x_46:
[----:B------:R-:W-:-:S07]  /*b870*/  MOV R0, UR5 ;  /* 0x0000000500007c02 */ /* 0x000fce0008000f00 */
.L_x_186:
[----:B-1----:R1:W2:Y:S02]  /*b880*/  SYNCS.PHASECHK.TRANS64.TRYWAIT P0, [R0+URZ], R3 ;  /* 0x00000003000075a7 */ /* 0x0022a400080011ff */
[----:B--2---:R-:W-:Y:S05]  /*b890*/  @!P0 NANOSLEEP.SYNCS 0x989680 ;  /* 0x009896800000895d */ /* 0x004fea0003900000 */
[----:B------:R-:W2:Y:S02]  /*b8a0*/  @!P0 SYNCS.PHASECHK.TRANS64 P0, [R0+URZ], R3 ;  /* 0x00000003000085a7 */ /* 0x000ea400080010ff */
[----:B--2---:R-:W-:Y:S05]  /*b8b0*/  @!P0 BRA `(.L_x_186) ;  /* 0xfffffffc00f08947 */ /* 0x004fea000383ffff */
[----:B------:R-:W-:Y:S05]  /*b8c0*/  BRA `(.L_x_187) ;  /* 0xffffff70002c7947 */ /* 0x000fea000383ffff */
.L_x_47:
[----:B------:R-:W-:-:S07]  /*b8d0*/  MOV R0, UR5 ;  /* 0x0000000500007c02 */ /* 0x000fce0008000f00 */
.L_x_188:
[----:B-1----:R1:W2:Y:S02]  /*b8e0*/  SYNCS.PHASECHK.TRANS64.TRYWAIT P0, [R0+URZ], R3 ;  /* 0x00000003000075a7 */ /* 0x0022a400080011ff */
[----:B--2---:R-:W-:Y:S05]  /*b8f0*/  @!P0 NANOSLEEP.SYNCS 0x989680 ;  /* 0x009896800000895d */ /* 0x004fea0003900000 */
[----:B------:R-:W2:Y:S02]  /*b900*/  @!P0 SYNCS.PHASECHK.TRANS64 P0, [R0+URZ], R3 ;  /* 0x00000003000085a7 */ /* 0x000ea400080010ff */
[----:B--2---:R-:W-:Y:S05]  /*b910*/  @!P0 BRA `(.L_x_188) ;  /* 0xfffffffc00f08947 */ /* 0x004fea000383ffff */
[----:B------:R-:W-:Y:S05]  /*b920*/  BRA `(.L_x_189) ;  /* 0xffffff7000387947 */ /* 0x000fea000383ffff */
.L_x_50:
[----:B-1----:R1:W2:Y:S02]  /*b930*/  SYNCS.PHASECHK.TRANS64.TRYWAIT P0, [R2+URZ+0x110], R4 ;  /* 0x00011004020075a7 */ /* 0x0022a400080011ff */
[----:B--2---:R-:W-:Y:S05]  /*b940*/  @!P0 NANOSLEEP.SYNCS 0x989680 ;  /* 0x009896800000895d */ /* 0x004fea0003900000 */
[----:B------:R-:W2:Y:S02]  /*b950*/  @!P0 SYNCS.PHASECHK.TRANS64 P0, [R2+URZ+0x110], R4 ;  /* 0x00011004020085a7 */ /* 0x000ea400080010ff */
[----:B--2---:R-:W-:Y:S05]  /*b960*/  @!P0 BRA `(.L_x_50) ;  /* 0xfffffffc00f08947 */ /* 0x004fea000383ffff */
[----:B------:R-:W-:Y:S05]  /*b970*/  BRA `(.L_x_190) ;  /* 0xffffff7000947947 */ /* 0x000fea000383ffff */
.L_x_51:
[----:B------:R-:W-:-:S07]  /*b980*/  MOV R2, UR4 ;  /* 0x0000000400027c02 */ /* 0x000fce0008000f00 */
.L_x_191:
[----:B-1----:R1:W2:Y:S02]  /*b990*/  SYNCS.PHASECHK.TRANS64.TRYWAIT P0, [R2+URZ+0xc0], R5 ;  /* 0x0000c005020075a7 */ /* 0x0022a400080011ff */
[----:B--2---:R-:W-:Y:S05]  /*b9a0*/  @!P0 NANOSLEEP.SYNCS 0x989680 ;  /* 0x009896800000895d */ /* 0x004fea0003900000 */
[----:B------:R-:W2:Y:S02]  /*b9b0*/  @!P0 SYNCS.PHASECHK.TRANS64 P0, [R2+URZ+0xc0], R5 ;  /* 0x0000c005020085a7 */ /* 0x000ea400080010ff */
[----:B--2---:R-:W-:Y:S05]  /*b9c0*/  @!P0 BRA `(.L_x_191) ;  /* 0xfffffffc00f08947 */ /* 0x004fea000383ffff */
[----:B------:R-:W-:Y:S05]  /*b9d0*/  BRA `(.L_x_192) ;  /* 0xffffff7000a47947 */ /* 0x000fea000383ffff */
.L_x_52:
[----:B-1----:R1:W2:Y:S02]  /*b9e0*/  SYNCS.PHASECHK.TRANS64.TRYWAIT P1, [R2+URZ+0xb0], R4 ;  /* 0x0000b004020075a7 */ /* 0x0022a400080211ff */
[----:B--2---:R-:W-:Y:S05]  /*b9f0*/  @!P1 NANOSLEEP.SYNCS 0x989680 ;  /* 0x009896800000995d */ /* 0x004fea0003900000 */
[----:B------:R-:W2:Y:S02]  /*ba00*/  @!P1 SYNCS.PHASECHK.TRANS64 P1, [R2+URZ+0xb0], R4 ;  /* 0x0000b004020095a7 */ /* 0x000ea400080210ff */
[----:B--2---:R-:W-:Y:S05]  /*ba10*/  @!P1 BRA `(.L_x_52) ;  /* 0xfffffffc00f09947 */ /* 0x004fea000383ffff */
[----:B------:R-:W-:Y:S05]  /*ba20*/  BRA `(.L_x_193) ;  /* 0xffffff7000d47947 */ /* 0x000fea000383ffff */
.L_x_55:
[----:B------:R-:W-:-:S07]  /*ba30*/  MOV R0, UR4 ;  /* 0x0000000400007c02 */ /* 0x000fce0008000f00 */
.L_x_194:
[----:B-1----:R1:W2:Y:S02]  /*ba40*/  SYNCS.PHASECHK.TRANS64.TRYWAIT P0, [R0+URZ+0xc0], R2 ;  /* 0x0000c002000075a7 */ /* 0x0022a400080011ff */
[----:B--2---:R-:W-:Y:S05]  /*ba50*/  @!P0 NANOSLEEP.SYNCS 0x989680 ;  /* 0x009896800000895d */ /* 0x004fea0003900000 */
[----:B------:R-:W2:Y:S02]  /*ba60*/  @!P0 SYNCS.PHASECHK.TRANS64 P0, [R0+URZ+0xc0], R2 ;  /* 0x0000c002000085a7 */ /* 0x000ea400080010ff */
[----:B--2---:R-:W-:Y:S05]  /*ba70*/  @!P0 BRA `(.L_x_194) ;  /* 0xfffffffc00f08947 */ /* 0x004fea000383ffff */
[----:B------:R-:W-:Y:S05]  /*ba80*/  BRA `(.L_x_54) ;  /* 0xffffff7400287947 */ /* 0x000fea000383ffff */
.L_x_62:
[----:B-1----:R1:W2:Y:S02]  /*ba90*/  SYNCS.PHASECHK.TRANS64.TRYWAIT P1, [R0+URZ+0xb0], R2 ;  /* 0x0000b002000075a7 */ /* 0x0022a400080211ff */
[----:B--2---:R-:W-:Y:S05]  /*baa0*/  @!P1 NANOSLEEP.SYNCS 0x989680 ;  /* 0x009896800000995d */ /* 0x004fea0003900000 */
[----:B------:R-:W2:Y:S02]  /*bab0*/  @!P1 SYNCS.PHASECHK.TRANS64 P1, [R0+URZ+0xb0], R2 ;  /* 0x0000b002000095a7 */ /* 0x000ea400080210ff */
[----:B--2---:R-:W-:Y:S05]  /*bac0*/  @!P1 BRA `(.L_x_62) ;  /* 0xfffffffc00f09947 */ /* 0x004fea000383ffff */
[----:B------:R-:W-:Y:S05]  /*bad0*/  BRA `(.L_x_195) ;  /* 0xffffff78009c7947 */ /* 0x000fea000383ffff */
.L_x_63:
[----:B------:R-:W-:-:S07]  /*bae0*/  MOV R2, UR30 ;  /* 0x0000001e00027c02 */ /* 0x000fce0008000f00 */
.L_x_196:
[----:B-1----:R1:W2:Y:S02]  /*baf0*/  SYNCS.PHASECHK.TRANS64.TRYWAIT P0, [R2+URZ+0xf0], R0 ;  /* 0x0000f000020075a7 */ /* 0x0022a400080011ff */
[----:B--2---:R-:W-:Y:S05]  /*bb00*/  @!P0 NANOSLEEP.SYNCS 0x989680 ;  /* 0x009896800000895d */ /* 0x004fea0003900000 */
[----:B------:R-:W2:Y:S02]  /*bb10*/  @!P0 SYNCS.PHASECHK.TRANS64 P0, [R2+URZ+0xf0], R0 ;  /* 0x0000f000020085a7 */ /* 0x000ea400080010ff */
[----:B--2---:R-:W-:Y:S05]  /*bb20*/  @!P0 BRA `(.L_x_196) ;  /* 0xfffffffc00f08947 */ /* 0x004fea000383ffff */
[----:B------:R-:W-:Y:S05]  /*bb30*/  BRA `(.L_x_197) ;  /* 0xffffff7800d47947 */ /* 0x000fea000383ffff */
.L_x_66:
[----:B------:R-:W-:Y:S07]  /*bb40*/  MOV R0, UR5 ;  /* 0x0000000500007c02 */ /* 0x000fee0008000f00 */
.L_x_198:
[----:B-1----:R1:W2:Y:S02]  /*bb50*/  SYNCS.PHASECHK.TRANS64.TRYWAIT P0, [R0+URZ], R2 ;  /* 0x00000002000075a7 */ /* 0x0022a400080011ff */
[----:B--2---:R-:W-:Y:S05]  /*bb60*/  @!P0 NANOSLEEP.SYNCS 0x989680 ;  /* 0x009896800000895d */ /* 0x004fea0003900000 */
[----:B------:R-:W2:Y:S02]  /*bb70*/  @!P0 SYNCS.PHASECHK.TRANS64 P0, [R0+URZ], R2 ;  /* 0x00000002000085a7 */ /* 0x000ea400080010ff */
[----:B--2---:R-:W-:Y:S05]  /*bb80*/  @!P0 BRA `(.L_x_198) ;  /* 0xfffffffc00f08947 */ /* 0x004fea000383ffff */
[----:B------:R-:W-:Y:S05]  /*bb90*/  BRA `(.L_x_65) ;  /* 0xffffff7800f07947 */ /* 0x000fea000383ffff */
.L_x_69:
[----:B------:R-:W-:-:S07]  /*bba0*/  MOV R0, UR4 ;  /* 0x0000000400007c02 */ /* 0x000fce0008000f00 */
.L_x_199:
[----:B--2---:R2:W4:Y:S02]  /*bbb0*/  SYNCS.PHASECHK.TRANS64.TRYWAIT P0, [R0+URZ], R2 ;  /* 0x00000002000075a7 */ /* 0x00452400080011ff */
[----:B----4-:R-:W-:Y:S05]  /*bbc0*/  @!P0 NANOSLEEP.SYNCS 0x989680 ;  /* 0x009896800000895d */ /* 0x010fea0003900000 */
[----:B------:R-:W4:Y:S02]  /*bbd0*/  @!P0 SYNCS.PHASECHK.TRANS64 P0, [R0+URZ], R2 ;  /* 0x00000002000085a7 */ /* 0x000f2400080010ff */
[----:B----4-:R-:W-:Y:S05]  /*bbe0*/  @!P0 BRA `(.L_x_199) ;  /* 0xfffffffc00f08947 */ /* 0x010fea000383ffff */
[----:B------:R-:W-:Y:S05]  /*bbf0*/  BRA `(.L_x_200) ;  /* 0xffffff7c00cc7947 */ /* 0x000fea000383ffff */
.L_x_70:
[----:B------:R-:W-:-:S07]  /*bc00*/  MOV R0, UR5 ;  /* 0x0000000500007c02 */ /* 0x000fce0008000f00 */
.L_x_201:
[----:B-1----:R1:W2:Y:S02]  /*bc10*/  SYNCS.PHASECHK.TRANS64.TRYWAIT P0, [R0+URZ], R3 ;  /* 0x00000003000075a7 */ /* 0x0022a400080011ff */
[----:B--2---:R-:W-:Y:S05]  /*bc20*/  @!P0 NANOSLEEP.SYNCS 0x989680 ;  /* 0x009896800000895d */ /* 0x004fea0003900000 */
[----:B------:R-:W2:Y:S02]  /*bc30*/  @!P0 SYNCS.PHASECHK.TRANS64 P0, [R0+URZ], R3 ;  /* 0x00000003000085a7 */ /* 0x000ea400080010ff */
[----:B--2---:R-:W-:Y:S05]  /*bc40*/  @!P0 BRA `(.L_x_201) ;  /* 0xfffffffc00f08947 */ /* 0x004fea000383ffff */
[----:B------:R-:W-:Y:S05]  /*bc50*/  BRA `(.L_x_202) ;  /* 0xffffff7c00d87947 */ /* 0x000fea000383ffff */
.L_x_71:
[----:B------:R-:W-:-:S07]  /*bc60*/  MOV R0, UR5 ;  /* 0x0000000500007c02 */ /* 0x000fce0008000f00 */
.L_x_203:
[----:B-1----:R1:W2:Y:S02]  /*bc70*/  SYNCS.PHASECHK.TRANS64.TRYWAIT P0, [R0+URZ], R3 ;  /* 0x00000003000075a7 */ /* 0x0022a400080011ff */
[----:B--2---:R-:W-:Y:S05]  /*bc80*/  @!P0 NANOSLEEP.SYNCS 0x989680 ;  /* 0x009896800000895d */ /* 0x004fea0003900000 */
[----:B------:R-:W2:Y:S02]  /*bc90*/  @!P0 SYNCS.PHASECHK.TRANS64 P0, [R0+URZ], R3 ;  /* 0x00000003000085a7 */ /* 0x000ea400080010ff */
[----:B--2---:R-:W-:Y:S05]  /*bca0*/  @!P0 BRA `(.L_x_203) ;  /* 0xfffffffc00f08947 */ /* 0x004fea000383ffff */
[----:B------:R-:W-:Y:S05]  /*bcb0*/  BRA `(.L_x_204) ;  /* 0xffffff7c00e47947 */ /* 0x000fea000383ffff */
.L_x_72:
[----:B-1----:R-:W-:-:S07]  /*bcc0*/  MOV R0, UR4 ;  /* 0x0000000400007c02 */ /* 0x002fce0008000f00 */
.L_x_205:
[----:B-1----:R1:W2:Y:S02]  /*bcd0*/  SYNCS.PHASECHK.TRANS64.TRYWAIT P0, [R0+URZ], R2 ;  /* 0x00000002000075a7 */ /* 0x0022a400080011ff */
[----:B--2---:R-:W-:Y:S05]  /*bce0*/  @!P0 NANOSLEEP.SYNCS 0x989680 ;  /* 0x009896800000895d */ /* 0x004fea0003900000 */
[----:B------:R-:W2:Y:S02]  /*bcf0*/  @!P0 SYNCS.PHASECHK.TRANS64 P0, [R0+URZ], R2 ;  /* 0x00000002000085a7 */ /* 0x000ea400080010ff */
[----:B--2---:R-:W-:Y:S05]  /*bd00*/  @!P0 BRA `(.L_x_205) ;  /* 0xfffffffc00f08947 */ /* 0x004fea000383ffff */
[----:B------:R-:W-:Y:S05]  /*bd10*/  BRA `(.L_x_206) ;  /* 0xffffff7c00f07947 */ /* 0x000fea000383ffff */
.L_x_77:
[----:B--2---:R2:W3:Y:S02]  /*bd20*/  SYNCS.PHASECHK.TRANS64.TRYWAIT P0, [R12+URZ+0xb0], R0 ;  /* 0x0000b0000c0075a7 */ /* 0x0044e400080011ff */
[----:B---3--:R-:W-:Y:S05]  /*bd30*/  @!P0 NANOSLEEP.SYNCS 0x989680 ;  /* 0x009896800000895d */ /* 0x008fea0003900000 */
[----:B------:R-:W3:Y:S02]  /*bd40*/  @!P0 SYNCS.PHASECHK.TRANS64 P0, [R12+URZ+0xb0], R0 ;  /* 0x0000b0000c0085a7 */ /* 0x000ee400080010ff */
[----:B---3--:R-:W-:Y:S05]  /*bd50*/  @!P0 BRA `(.L_x_77) ;  /* 0xfffffffc00f08947 */ /* 0x008fea000383ffff */
[----:B------:R-:W-:Y:S05]  /*bd60*/  BRA `(.L_x_207) ;  /* 0xffffff8400087947 */ /* 0x000fea000383ffff */
.L_x_80:
[----:B-1----:R-:W-:Y:S07]  /*bd70*/  MOV R0, UR21 ;  /* 0x0000001500007c02 */ /* 0x002fee0008000f00 */
.L_x_208:
[----:B-1----:R1:W2:Y:S02]  /*bd80*/  SYNCS.PHASECHK.TRANS64.TRYWAIT P2, [R0+URZ+0xa8], R6 ;  /* 0x0000a806000075a7 */ /* 0x0022a400080411ff */
[----:B--2---:R-:W-:Y:S05]  /*bd90*/  @!P2 NANOSLEEP.SYNCS 0x989680 ;  /* 0x009896800000a95d */ /* 0x004fea0003900000 */
[----:B------:R-:W2:Y:S02]  /*bda0*/  @!P2 SYNCS.PHASECHK.TRANS64 P2, [R0+URZ+0xa8], R6 ;  /* 0x0000a8060000a5a7 */ /* 0x000ea400080410ff */
[----:B--2---:R-:W-:Y:S05]  /*bdb0*/  @!P2 BRA `(.L_x_208) ;  /* 0xfffffffc00f0a947 */ /* 0x004fea000383ffff */
[----:B------:R-:W-:Y:S05]  /*bdc0*/  BRA `(.L_x_79) ;  /* 0xffffff8800747947 */ /* 0x000fea000383ffff */
.L_x_83:
[----:B------:R-:W-:Y:S07]  /*bdd0*/  MOV R0, UR21 ;  /* 0x0000001500007c02 */ /* 0x000fee0008000f00 */
.L_x_209:
[----:B-1----:R1:W2:Y:S02]  /*bde0*/  SYNCS.PHASECHK.TRANS64.TRYWAIT P0, [R0+URZ+0x80], R10 ;  /* 0x0000800a000075a7 */ /* 0x0022a400080011ff */
[----:B--2---:R-:W-:Y:S05]  /*bdf0*/  @!P0 NANOSLEEP.SYNCS 0x989680 ;  /* 0x009896800000895d */ /* 0x004fea0003900000 */
[----:B------:R-:W2:Y:S02]  /*be00*/  @!P0 SYNCS.PHASECHK.TRANS64 P0, [R0+URZ+0x80], R10 ;  /* 0x0000800a000085a7 */ /* 0x000ea400080010ff */
[----:B--2---:R-:W-:Y:S05]  /*be10*/  @!P0 BRA `(.L_x_209) ;  /* 0xfffffffc00f08947 */ /* 0x004fea000383ffff */
[----:B------:R-:W-:Y:S05]  /*be20*/  BRA `(.L_x_210) ;  /* 0xffffff8800d07947 */ /* 0x000fea000383ffff */
.L_x_84:
[----:B------:R-:W-:Y:S07]  /*be30*/  MOV R0, UR21 ;  /* 0x0000001500007c02 */ /* 0x000fee0008000f00 */
.L_x_211:
[----:B-1----:R1:W2:Y:S02]  /*be40*/  SYNCS.PHASECHK.TRANS64.TRYWAIT P0, [R0+URZ+0x88], R10 ;  /* 0x0000880a000075a7 */ /* 0x0022a400080011ff */
[----:B--2---:R-:W-:Y:S05]  /*be50*/  @!P0 NANOSLEEP.SYNCS 0x989680 ;  /* 0x009896800000895d */ /* 0x004fea0003900000 */
[----:B------:R-:W2:Y:S02]  /*be60*/  @!P0 SYNCS.PHASECHK.TRANS64 P0, [R0+URZ+0x88], R10 ;  /* 0x0000880a000085a7 */ /* 0x000ea400080010ff */
[----:B--2---:R-:W-:Y:S05]  /*be70*/  @!P0 BRA `(.L_x_211) ;  /* 0xfffffffc00f08947 */ /* 0x004fea000383ffff */
[----:B------:R-:W-:Y:S05]  /*be80*/  BRA `(.L_x_212) ;  /* 0xffffff8c000c7947 */ /* 0x000fea000383ffff */
.L_x_85:
[----:B------:R-:W-:Y:S07]  /*be90*/  MOV R0, UR21 ;  /* 0x0000001500007c02 */ /* 0x000fee0008000f00 */
.L_x_213:
[----:B-1----:R1:W2:Y:S02]  /*bea0*/  SYNCS.PHASECHK.TRANS64.TRYWAIT P0, [R0+URZ+0x90], R10 ;  /* 0x0000900a000075a7 */ /* 0x0022a400080011ff */
[----:B--2---:R-:W-:Y:S05]  /*beb0*/  @!P0 NANOSLEEP.SYNCS 0x989680 ;  /* 0x009896800000895d */ /* 0x004fea0003900000 */
[----:B------:R-:W2:Y:S02]  /*bec0*/  @!P0 SYNCS.PHASECHK.TRANS64 P0, [R0+URZ+0x90], R10 ;  /* 0x0000900a000085a7 */ /* 0x000ea400080010ff */
[----:B--2---:R-:W-:Y:S05]  /*bed0*/  @!P0 BRA `(.L_x_213) ;  /* 0xfffffffc00f08947 */ /* 0x004fea000383ffff */
[----:B------:R-:W-:Y:S05]  /*bee0*/  BRA `(.L_x_214) ;  /* 0xffffff8c004c7947 */ /* 0x000fea000383ffff */
.L_x_86:
[----:B------:R-:W-:Y:S07]  /*bef0*/  MOV R0, UR21 ;  /* 0x0000001500007c02 */ /* 0x000fee0008000f00 */
.L_x_215:
[----:B-1----:R1:W2:Y:S02]  /*bf00*/  SYNCS.PHASECHK.TRANS64.TRYWAIT P0, [R0+URZ+0x98], R10 ;  /* 0x0000980a000075a7 */ /* 0x0022a400080011ff */
[----:B--2---:R-:W-:Y:S05]  /*bf10*/  @!P0 NANOSLEEP.SYNCS 0x989680 ;  /* 0x009896800000895d */ /* 0x004fea0003900000 */
[----:B------:R-:W2:Y:S02]  /*bf20*/  @!P0 SYNCS.PHASECHK.TRANS64 P0, [R0+URZ+0x98], R10 ;  /* 0x0000980a000085a7 */ /* 0x000ea400080010ff */
[----:B--2---:R-:W-:Y:S05]  /*bf30*/  @!P0 BRA `(.L_x_215) ;  /* 0xfffffffc00f08947 */ /* 0x004fea000383ffff */
[----:B------:R-:W-:Y:S05]  /*bf40*/  BRA `(.L_x_216) ;  /* 0xffffff8c00907947 */ /* 0x000fea000383ffff */
.L_x_87:
[----:B------:R-:W-:Y:S07]  /*bf50*/  MOV R0, UR21 ;  /* 0x0000001500007c02 */ /* 0x000fee0008000f00 */
.L_x_217:
[----:B-1----:R1:W2:Y:S02]  /*bf60*/  SYNCS.PHASECHK.TRANS64.TRYWAIT P0, [R0+URZ+0x80], R9 ;  /* 0x00008009000075a7 */ /* 0x0022a400080011ff */
[----:B--2---:R-:W-:Y:S05]  /*bf70*/  @!P0 NANOSLEEP.SYNCS 0x989680 ;  /* 0x009896800000895d */ /* 0x004fea0003900000 */
[----:B------:R-:W2:Y:S02]  /*bf80*/  @!P0 SYNCS.PHASECHK.TRANS64 P0, [R0+URZ+0x80], R9 ;  /* 0x00008009000085a7 */ /* 0x000ea400080010ff */
[----:B--2---:R-:W-:Y:S05]  /*bf90*/  @!P0 BRA `(.L_x_217) ;  /* 0xfffffffc00f08947 */ /* 0x004fea000383ffff */
[----:B------:R-:W-:Y:S05]  /*bfa0*/  BRA `(.L_x_218) ;  /* 0xffffff8c00d87947 */ /* 0x000fea000383ffff */
.L_x_88:
[----:B------:R-:W-:Y:S07]  /*bfb0*/  MOV R0, UR21 ;  /* 0x0000001500007c02 */ /* 0x000fee0008000f00 */
.L_x_219:
[----:B-1----:R1:W2:Y:S02]  /*bfc0*/  SYNCS.PHASECHK.TRANS64.TRYWAIT P0, [R0+URZ+0x88], R9 ;  /* 0x00008809000075a7 */ /* 0x0022a400080011ff */
[----:B--2---:R-:W-:Y:S05]  /*bfd0*/  @!P0 NANOSLEEP.SYNCS 0x989680 ;  /* 0x009896800000895d */ /* 0x004fea0003900000 */
[----:B------:R-:W2:Y:S02]  /*bfe0*/  @!P0 SYNCS.PHASECHK.TRANS64 P0, [R0+URZ+0x88], R9 ;  /* 0x00008809000085a7 */ /* 0x000ea400080010ff */
[----:B--2---:R-:W-:Y:S05]  /*bff0*/  @!P0 BRA `(.L_x_219) ;  /* 0xfffffffc00f08947 */ /* 0x004fea000383ffff */
[----:B------:R-:W-:Y:S05]  /*c000*/  BRA `(.L_x_220) ;  /* 0xffffff9000207947 */ /* 0x000fea000383ffff */
.L_x_89:
[----:B------:R-:W-:Y:S07]  /*c010*/  MOV R0, UR21 ;  /* 0x0000001500007c02 */ /* 0x000fee0008000f00 */
.L_x_221:
[----:B-1----:R1:W2:Y:S02]  /*c020*/  SYNCS.PHASECHK.TRANS64.TRYWAIT P0, [R0+URZ+0x90], R9 ;  /* 0x00009009000075a7 */ /* 0x0022a400080011ff */
[----:B--2---:R-:W-:Y:S05]  /*c030*/  @!P0 NANOSLEEP.SYNCS 0x989680 ;  /* 0x009896800000895d */ /* 0x004fea0003900000 */
[----:B------:R-:W2:Y:S02]  /*c040*/  @!P0 SYNCS.PHASECHK.TRANS64 P0, [R0+URZ+0x90], R9 ;  /* 0x00009009000085a7 */ /* 0x000ea400080010ff */
[----:B--2---:R-:W-:Y:S05]  /*c050*/  @!P0 BRA `(.L_x_221) ;  /* 0xfffffffc00f08947 */ /* 0x004fea000383ffff */
[----:B------:R-:W-:Y:S05]  /*c060*/  BRA `(.L_x_222) ;  /* 0xffffff9000687947 */ /* 0x000fea000383ffff */
.L_x_90:
[----:B------:R-:W-:Y:S07]  /*c070*/  MOV R0, UR21 ;  /* 0x0000001500007c02 */ /* 0x000fee0008000f00 */
.L_x_223:
[----:B-1----:R1:W2:Y:S02]  /*c080*/  SYNCS.PHASECHK.TRANS64.TRYWAIT P0, [R0+URZ+0x98], R9 ;  /* 0x00009809000075a7 */ /* 0x0022a400080011ff */
[----:B--2---:R-:W-:Y:S05]  /*c090*/  @!P0 NANOSLEEP.SYNCS 0x989680 ;  /* 0x009896800000895d */ /* 0x004fea0003900000 */
[----:B------:R-:W2:Y:S02]  /*c0a0*/  @!P0 SYNCS.PHASECHK.TRANS64 P0, [R0+URZ+0x98], R9 ;  /* 0x00009809000085a7 */ /* 0x000ea400080010ff */
[----:B--2---:R-:W-:Y:S05]  /*c0b0*/  @!P0 BRA `(.L_x_223) ;  /* 0xfffffffc00f08947 */ /* 0x004fea000383ffff */
[----:B------:R-:W-:Y:S05]  /*c0c0*/  BRA `(.L_x_224) ;  /* 0xffffff9000ac7947 */ /* 0x000fea000383ffff */
.L_x_92:
[----:B------:R-:W-:-:S07]  /*c0d0*/  MOV R0, UR21 ;  /* 0x0000001500007c02 */ /* 0x000fce0008000f00 */
.L_x_225:
[----:B-1----:R1:W3:Y:S02]  /*c0e0*/  SYNCS.PHASECHK.TRANS64.TRYWAIT P0, [R0+URZ+0x80], R10 ;  /* 0x0000800a000075a7 */ /* 0x0022e400080011ff */
[----:B---3--:R-:W-:Y:S05]  /*c0f0*/  @!P0 NANOSLEEP.SYNCS 0x989680 ;  /* 0x009896800000895d */ /* 0x008fea0003900000 */
[----:B------:R-:W3:Y:S02]  /*c100*/  @!P0 SYNCS.PHASECHK.TRANS64 P0, [R0+URZ+0x80], R10 ;  /* 0x0000800a000085a7 */ /* 0x000ee400080010ff */
[----:B---3--:R-:W-:Y:S05]  /*c110*/  @!P0 BRA `(.L_x_225) ;  /* 0xfffffffc00f08947 */ /* 0x008fea000383ffff */
[----:B------:R-:W-:Y:S05]  /*c120*/  BRA `(.L_x_226) ;  /* 0xffffff94001c7947 */ /* 0x000fea000383ffff */
.L_x_93:
[----:B-1----:R-:W-:-:S07]  /*c130*/  MOV R0, UR21 ;  /* 0x0000001500007c02 */ /* 0x002fce0008000f00 */
.L_x_227:
[----:B-1----:R1:W3:Y:S02]  /*c140*/  SYNCS.PHASECHK.TRANS64.TRYWAIT P0, [R0+URZ+0x88], R10 ;  /* 0x0000880a000075a7 */ /* 0x0022e400080011ff */
[----:B---3--:R-:W-:Y:S05]  /*c150*/  @!P0 NANOSLEEP.SYNCS 0x989680 ;  /* 0x009896800000895d */ /* 0x008fea0003900000 */
[----:B------:R-:W3:Y:S02]  /*c160*/  @!P0 SYNCS.PHASECHK.TRANS64 P0, [R0+URZ+0x88], R10 ;  /* 0x0000880a000085a7 */ /* 0x000ee400080010ff */
[----:B---3--:R-:W-:Y:S05]  /*c170*/  @!P0 BRA `(.L_x_227) ;  /* 0xfffffffc00f08947 */ /* 0x008fea000383ffff */
[----:B------:R-:W-:Y:S05]  /*c180*/  BRA `(.L_x_228) ;  /* 0xffffff94000c7947 */ /* 0x000fea000383ffff */
.L_x_94:
[----:B------:R-:W-:-:S07]  /*c190*/  MOV R2, UR21 ;  /* 0x0000001500027c02 */ /* 0x000fce0008000f00 */
.L_x_229:
[----:B-1----:R1:W3:Y:S02]  /*c1a0*/  SYNCS.PHASECHK.TRANS64.TRYWAIT P0, [R2+URZ+0x90], R10 ;  /* 0x0000900a020075a7 */ /* 0x0022e400080011ff */
[----:B---3--:R-:W-:Y:S05]  /*c1b0*/  @!P0 NANOSLEEP.SYNCS 0x989680 ;  /* 0x009896800000895d */ /* 0x008fea0003900000 */
[----:B------:R-:W3:Y:S02]  /*c1c0*/  @!P0 SYNCS.PHASECHK.TRANS64 P0, [R2+URZ+0x90], R10 ;  /* 0x0000900a020085a7 */ /* 0x000ee400080010ff */
[----:B---3--:R-:W-:Y:S05]  /*c1d0*/  @!P0 BRA `(.L_x_229) ;  /* 0xfffffffc00f08947 */ /* 0x008fea000383ffff */
[----:B------:R-:W-:Y:S05]  /*c1e0*/  BRA `(.L_x_230) ;  /* 0xffffff9400007947 */ /* 0x000fea000383ffff */
.L_x_96:
[----:B-1----:R1:W2:Y:S02]  /*c1f0*/  SYNCS.PHASECHK.TRANS64.TRYWAIT P0, [R0+URZ+0xb0], R2 ;  /* 0x0000b002000075a7 */ /* 0x0022a400080011ff */
[----:B--2---:R-:W-:Y:S05]  /*c200*/  @!P0 NANOSLEEP.SYNCS 0x989680 ;  /* 0x009896800000895d */ /* 0x004fea0003900000 */
[----:B------:R-:W2:Y:S02]  /*c210*/  @!P0 SYNCS.PHASECHK.TRANS64 P0, [R0+URZ+0xb0], R2 ;  /* 0x0000b002000085a7 */ /* 0x000ea400080010ff */
[----:B--2---:R-:W-:Y:S05]  /*c220*/  @!P0 BRA `(.L_x_96) ;  /* 0xfffffffc00f08947 */ /* 0x004fea000383ffff */
[----:B------:R-:W-:Y:S05]  /*c230*/  BRA `(.L_x_231) ;  /* 0xffffff9400c47947 */ /* 0x000fea000383ffff */
.L_x_107:
[----:B-1----:R-:W-:Y:S04]  /*c240*/  MOV R2, UR43 ;  /* 0x0000002b00027c02 */ /* 0x002fe80008000f00 */
[----:B------:R1:W3:Y:S03]  /*c250*/  SYNCS.PHASECHK.TRANS64.TRYWAIT P1, [R2+URZ+0x60], R3 ;  /* 0x00006003020075a7 */ /* 0x0002e600080211ff */
[----:B---3--:R-:W-:Y:S05]  /*c260*/  @!P1 NANOSLEEP.SYNCS 0x989680 ;  /* 0x009896800000995d */ /* 0x008fea0003900000 */
[----:B------:R-:W3:Y:S02]  /*c270*/  @!P1 SYNCS.PHASECHK.TRANS64 P1, [R2+URZ+0x60], R3 ;  /* 0x00006003020095a7 */ /* 0x000ee400080210ff */
[----:B---3--:R-:W-:Y:S05]  /*c280*/  @!P1 BRA `(.L_x_107) ;  /* 0xfffffffc00ec9947 */ /* 0x008fea000383ffff */
[----:B------:R-:W-:Y:S05]  /*c290*/  BRA `(.L_x_106) ;  /* 0xffffffa400387947 */ /* 0x000fea000383ffff */
.L_x_109:
[----:B-1----:R1:W4:Y:S02]  /*c2a0*/  SYNCS.PHASECHK.TRANS64.TRYWAIT P0, [R26+URZ+0xd0], R0 ;  /* 0x0000d0001a0075a7 */ /* 0x00232400080011ff */
[----:B----4-:R-:W-:Y:S05]  /*c2b0*/  @!P0 NANOSLEEP.SYNCS 0x989680 ;  /* 0x009896800000895d */ /* 0x010fea0003900000 */
[----:B------:R-:W4:Y:S02]  /*c2c0*/  @!P0 SYNCS.PHASECHK.TRANS64 P0, [R26+URZ+0xd0], R0 ;  /* 0x0000d0001a0085a7 */ /* 0x000f2400080010ff */
[----:B----4-:R-:W-:Y:S05]  /*c2d0*/  @!P0 BRA `(.L_x_109) ;  /* 0xfffffffc00f08947 */ /* 0x010fea000383ffff */
[----:B------:R-:W-:Y:S05]  /*c2e0*/  BRA `(.L_x_108) ;  /* 0xffffffa400607947 */ /* 0x000fea000383ffff */
.L_x_118:
[----:B-1----:R1:W2:Y:S02]  /*c2f0*/  SYNCS.PHASECHK.TRANS64.TRYWAIT P0, [R2+URZ+0x60], R0 ;  /* 0x00006000020075a7 */ /* 0x0022a400080011ff */
[----:B--2---:R-:W-:Y:S05]  /*c300*/  @!P0 NANOSLEEP.SYNCS 0x989680 ;  /* 0x009896800000895d */ /* 0x004fea0003900000 */
[----:B------:R-:W2:Y:S02]  /*c310*/  @!P0 SYNCS.PHASECHK.TRANS64 P0, [R2+URZ+0x60], R0 ;  /* 0x00006000020085a7 */ /* 0x000ea400080010ff */
[----:B--2---:R-:W-:Y:S05]  /*c320*/  @!P0 BRA `(.L_x_118) ;  /* 0xfffffffc00f08947 */ /* 0x004fea000383ffff */
[----:B------:R-:W-:Y:S05]  /*c330*/  BRA `(.L_x_117) ;  /* 0xffffffac007c7947 */ /* 0x000fea000383ffff */
.L_x_126:
[----:B-1----:R1:W2:Y:S02]  /*c340*/  SYNCS.PHASECHK.TRANS64.TRYWAIT P0, [R0+URZ+0x60], R6 ;  /* 0x00006006000075a7 */ /* 0x0022a400080011ff */
[----:B--2---:R-:W-:Y:S05]  /*c350*/  @!P0 NANOSLEEP.SYNCS 0x989680 ;  /* 0x009896800000895d */ /* 0x004fea0003900000 */
[----:B------:R-:W2:Y:S02]  /*c360*/  @!P0 SYNCS.PHASECHK.TRANS64 P0, [R0+URZ+0x60], R6 ;  /* 0x00006006000085a7 */ /* 0x000ea400080010ff */
[----:B--2---:R-:W-:Y:S05]  /*c370*/  @!P0 BRA `(.L_x_126) ;  /* 0xfffffffc00f08947 */ /* 0x004fea000383ffff */
[----:B------:R-:W-:Y:S05]  /*c380*/  BRA `(.L_x_125) ;  /* 0xffffffb400bc7947 */ /* 0x000fea000383ffff */
.L_x_134:
[----:B-1----:R1:W2:Y:S02]  /*c390*/  SYNCS.PHASECHK.TRANS64.TRYWAIT P0, [R0+URZ+0x60], R6 ;  /* 0x00006006000075a7 */ /* 0x0022a400080011ff */
[----:B--2---:R-:W-:Y:S05]  /*c3a0*/  @!P0 NANOSLEEP.SYNCS 0x989680 ;  /* 0x009896800000895d */ /* 0x004fea0003900000 */
[----:B------:R-:W2:Y:S02]  /*c3b0*/  @!P0 SYNCS.PHASECHK.TRANS64 P0, [R0+URZ+0x60], R6 ;  /* 0x00006006000085a7 */ /* 0x000ea400080010ff */
[----:B--2---:R-:W-:Y:S05]  /*c3c0*/  @!P0 BRA `(.L_x_134) ;  /* 0xfffffffc00f08947 */ /* 0x004fea000383ffff */
[----:B------:R-:W-:Y:S05]  /*c3d0*/  BRA `(.L_x_133) ;  /* 0xffffffc000007947 */ /* 0x000fea000383ffff */
.L_x_142:
[----:B-1----:R1:W2:Y:S02]  /*c3e0*/  SYNCS.PHASECHK.TRANS64.TRYWAIT P0, [R0+URZ+0x60], R6 ;  /* 0x00006006000075a7 */ /* 0x0022a400080011ff */
[----:B--2---:R-:W-:Y:S05]  /*c3f0*/  @!P0 NANOSLEEP.SYNCS 0x989680 ;  /* 0x009896800000895d */ /* 0x004fea0003900000 */
[----:B------:R-:W2:Y:S02]  /*c400*/  @!P0 SYNCS.PHASECHK.TRANS64 P0, [R0+URZ+0x60], R6 ;  /* 0x00006006000085a7 */ /* 0x000ea400080010ff */
[----:B--2---:R-:W-:Y:S05]  /*c410*/  @!P0 BRA `(.L_x_142) ;  /* 0xfffffffc00f08947 */ /* 0x004fea000383ffff */
[----:B------:R-:W-:Y:S05]  /*c420*/  BRA `(.L_x_141) ;  /* 0xffffffc800507947 */ /* 0x000fea000383ffff */
.L_x_150:
[----:B-1----:R1:W2:Y:S02]  /*c430*/  SYNCS.PHASECHK.TRANS64.TRYWAIT P0, [R0+URZ+0x60], R6 ;  /* 0x00006006000075a7 */ /* 0x0022a400080011ff */
[----:B--2---:R-:W-:Y:S05]  /*c440*/  @!P0 NANOSLEEP.SYNCS 0x989680 ;  /* 0x009896800000895d */ /* 0x004fea0003900000 */
[----:B------:R-:W2:Y:S02]  /*c450*/  @!P0 SYNCS.PHASECHK.TRANS64 P0, [R0+URZ+0x60], R6 ;  /* 0x00006006000085a7 */ /* 0x000ea400080010ff */
[----:B--2---:R-:W-:Y:S05]  /*c460*/  @!P0 BRA `(.L_x_150) ;  /* 0xfffffffc00f08947 */ /* 0x004fea000383ffff */
[----:B------:R-:W-:Y:S05]  /*c470*/  BRA `(.L_x_149) ;  /* 0xffffffd000b07947 */ /* 0x000fea000383ffff */
.L_x_158:
[----:B-1----:R1:W2:Y:S02]  /*c480*/  SYNCS.PHASECHK.TRANS64.TRYWAIT P0, [R0+URZ+0x60], R6 ;  /* 0x00006006000075a7 */ /* 0x0022a400080011ff */
[----:B--2---:R-:W-:Y:S05]  /*c490*/  @!P0 NANOSLEEP.SYNCS 0x989680 ;  /* 0x009896800000895d */ /* 0x004fea0003900000 */
[----:B------:R-:W2:Y:S02]  /*c4a0*/  @!P0 SYNCS.PHASECHK.TRANS64 P0, [R0+URZ+0x60], R6 ;  /* 0x00006006000085a7 */ /* 0x000ea400080010ff */
[----:B--2---:R-:W-:Y:S05]  /*c4b0*/  @!P0 BRA `(.L_x_158) ;  /* 0xfffffffc00f08947 */ /* 0x004fea000383ffff */
[----:B------:R-:W-:Y:S05]  /*c4c0*/  BRA `(.L_x_157) ;  /* 0xffffffdc00047947 */ /* 0x000fea000383ffff */
.L_x_166:
[----:B-1----:R1:W2:Y:S02]  /*c4d0*/  SYNCS.PHASECHK.TRANS64.TRYWAIT P0, [R0+URZ+0x60], R76 ;  /* 0x0000604c000075a7 */ /* 0x0022a400080011ff */
[----:B--2---:R-:W-:Y:S05]  /*c4e0*/  @!P0 NANOSLEEP.SYNCS 0x989680 ;  /* 0x009896800000895d */ /* 0x004fea0003900000 */
[----:B------:R-:W2:Y:S02]  /*c4f0*/  @!P0 SYNCS.PHASECHK.TRANS64 P0, [R0+URZ+0x60], R76 ;  /* 0x0000604c000085a7 */ /* 0x000ea400080010ff */
[----:B--2---:R-:W-:Y:S05]  /*c500*/  @!P0 BRA `(.L_x_166) ;  /* 0xfffffffc00f08947 */ /* 0x004fea000383ffff */
[----:B------:R-:W-:Y:S05]  /*c510*/  BRA `(.L_x_165) ;  /* 0xffffffe400587947 */ /* 0x000fea000383ffff */
        .weak           $__internal_0_$__cuda_sm10x_tcgen05_guardrail_trap_col_being_dealloced_not_returned_by_alloc
        .type           $__internal_0_$__cuda_sm10x_tcgen05_guardrail_trap_col_being_dealloced_not_returned_by_alloc,@function
        .size           $__internal_0_$__cuda_sm10x_tcgen05_guardrail_trap_col_being_dealloced_not_returned_by_alloc,($__internal_1_$__cuda_sm10x_tcgen05_guardrail_trap_phase_invalid_during_alloc - $__internal_0_$__cuda_sm10x_tcgen05_guardrail_trap_col_being_dealloced_not_returned_by_alloc)
$__internal_0_$__cuda_sm10x_tcgen05_guardrail_trap_col_being_dealloced_not_returned_by_alloc:
[----:B------:R-:W-:Y:S05]  /*c520*/  BPT.TRAP 0x1 ;  /* 0x000000040000795c */ /* 0x000fea0000300000 */
[----:B------:R-:W-:-:S04]  /*c530*/  HFMA2 R3, -RZ, RZ, 0, 0 ;  /* 0x00000000ff037431 */ /* 0x000fc800000001ff */
[----:B------:R-:W-:Y:S05]  /*c540*/  RET.REL.NODEC R2 `(_ZN7cutlass13device_kernelINS_4gemm6kernel13GemmUniversalIN4cute5tupleIJiiiiEEENS1_10collective13CollectiveMmaINS1_35MainloopSm100TmaUmmaWarpSpecializedILi6ELi2ELi4ENS5_IJNS4_1CILi1EEENSA_ILi2EEESB_EEEEENS5_IJNSA_ILi128EEESF_NSA_ILi32EEEEEENS_10tfloat32_tENS5_IJlSB_lEEESI_SJ_NS4_8TiledMMAINS4_8MMA_AtomIJNS4_17SM100_MMA_TF32_SSISI_SI_fLi128ELi128ELNS4_4UMMA5MajorE0ELSO_0ELNSN_7ScaleInE0ELSP_0EEEEEENS4_6LayoutINS5_IJSB_SB_SB_EEENS5_IJNSA_ILi0EEESU_SU_EEEEENS5_IJNS4_10UnderscoreESX_SX_EEEEENS4_23SM90_TMA_LOAD_MULTICASTENS4_14ComposedLayoutINS4_7SwizzleILi3ELi4ELi3EEENS4_18smem_ptr_flag_bitsILi32EEENSS_INS5_IJNSA_ILi8EEESG_EEENS5_IJSG_SB_EEEEEEEvNS4_8identityENS4_13SM90_TMA_LOADES1A_vS1B_EENS_8epilogue10collective18CollectiveEpilogueINS1E_23Sm100TmaWarpSpecializedILi4ELi2ELi16ELb1ELb0EEEJSH_NS5_IJNSS_ISF_SB_EENSS_INSA_ILi16EEESB_EEEEESI_SJ_SI_SJ_NS1E_6fusion15FusionCallbacksIS1I_NS1N_17LinearCombinationISI_fSI_fLNS_15FloatRoundStyleE2EEESH_S1M_JEEENS4_5SM1004TMEM4LOAD26SM100_TMEM_LOAD_32dp32b16xES1C_NS11_INS12_ILi2ELi4ELi3EEES15_NSS_INS5_IJS16_S1K_EEENS5_IJS1K_SB_EEEEEEENS4_39AutoVectorizingCopyWithAssumedAlignmentILi128EEENS4_14SM90_TMA_STOREES21_S23_S23_EEEvvEEEEvNT_6ParamsE) ;  /* 0xffffff3802ac7950 */ /* 0x000fea0003c3ffff */
        .weak           $__internal_1_$__cuda_sm10x_tcgen05_guardrail_trap_phase_invalid_during_alloc
        .type           $__internal_1_$__cuda_sm10x_tcgen05_guardrail_trap_phase_invalid_during_alloc,@function
        .size           $__internal_1_$__cuda_sm10x_tcgen05_guardrail_trap_phase_invalid_during_alloc,($__internal_2_$__cuda_sm10x_tcgen05_guardrail_trap_unallocated_columns_being_dealloced - $__internal_1_$__cuda_sm10x_tcgen05_guardrail_trap_phase_invalid_during_alloc)
$__internal_1_$__cuda_sm10x_tcgen05_guardrail_trap_phase_invalid_during_alloc:
[----:B------:R-:W-:Y:S05]  /*c550*/  BPT.TRAP 0x1 ;  /* 0x000000040000795c */ /* 0x000fea0000300000 */
[----:B------:R-:W-:-:S04]  /*c560*/  MOV R5, 0x0 ;  /* 0x0000000000057802 */ /* 0x000fc80000000f00 */
[----:B------:R-:W-:Y:S05]  /*c570*/  RET.REL.NODEC R4 `(_ZN7cutlass13device_kernelINS_4gemm6kernel13GemmUniversalIN4cute5tupleIJiiiiEEENS1_10collective13CollectiveMmaINS1_35MainloopSm100TmaUmmaWarpSpecializedILi6ELi2ELi4ENS5_IJNS4_1CILi1EEENSA_ILi2EEESB_EEEEENS5_IJNSA_ILi128EEESF_NSA_ILi32EEEEEENS_10tfloat32_tENS5_IJlSB_lEEESI_SJ_NS4_8TiledMMAINS4_8MMA_AtomIJNS4_17SM100_MMA_TF32_SSISI_SI_fLi128ELi128ELNS4_4UMMA5MajorE0ELSO_0ELNSN_7ScaleInE0ELSP_0EEEEEENS4_6LayoutINS5_IJSB_SB_SB_EEENS5_IJNSA_ILi0EEESU_SU_EEEEENS5_IJNS4_10UnderscoreESX_SX_EEEEENS4_23SM90_TMA_LOAD_MULTICASTENS4_14ComposedLayoutINS4_7SwizzleILi3ELi4ELi3EEENS4_18smem_ptr_flag_bitsILi32EEENSS_INS5_IJNSA_ILi8EEESG_EEENS5_IJSG_SB_EEEEEEEvNS4_8identityENS4_13SM90_TMA_LOADES1A_vS1B_EENS_8epilogue10collective18CollectiveEpilogueINS1E_23Sm100TmaWarpSpecializedILi4ELi2ELi16ELb1ELb0EEEJSH_NS5_IJNSS_ISF_SB_EENSS_INSA_ILi16EEESB_EEEEESI_SJ_SI_SJ_NS1E_6fusion15FusionCallbacksIS1I_NS1N_17LinearCombinationISI_fSI_fLNS_15FloatRoundStyleE2EEESH_S1M_JEEENS4_5SM1004TMEM4LOAD26SM100_TMEM_LOAD_32dp32b16xES1C_NS11_INS12_ILi2ELi4ELi3EEES15_NSS_INS5_IJS16_S1K_EEENS5_IJS1K_SB_EEEEEEENS4_39AutoVectorizingCopyWithAssumedAlignmentILi128EEENS4_14SM90_TMA_STOREES21_S23_S23_EEEvvEEEEvNT_6ParamsE) ;  /* 0xffffff3804a07950 */ /* 0x000fea0003c3ffff */
        .weak           $__internal_2_$__cuda_sm10x_tcgen05_guardrail_trap_unallocated_columns_being_dealloced
        .type           $__internal_2_$__cuda_sm10x_tcgen05_guardrail_trap_unallocated_columns_being_dealloced,@function
        .size           $__internal_2_$__cuda_sm10x_tcgen05_guardrail_trap_unallocated_columns_being_dealloced,(.L_x_233 - $__internal_2_$__cuda_sm10x_tcgen05_guardrail_trap_unallocated_columns_being_dealloced)
$__internal_2_$__cuda_sm10x_tcgen05_guardrail_trap_unallocated_columns_being_dealloced:
[----:B------:R-:W-:Y:S05]  /*c580*/  BPT.TRAP 0x1 ;  /* 0x000000040000795c */ /* 0x000fea0000300000 */
[----:B------:R-:W-:-:S04]  /*c590*/  HFMA2 R3, -RZ, RZ, 0, 0 ;  /* 0x00000000ff037431 */ /* 0x000fc800000001ff */
[----:B------:R-:W-:Y:S05]  /*c5a0*/  RET.REL.NODEC R2 `(_ZN7cutlass13device_kernelINS_4gemm6kernel13GemmUniversalIN4cute5tupleIJiiiiEEENS1_10collective13CollectiveMmaINS1_35MainloopSm100TmaUmmaWarpSpecializedILi6ELi2ELi4ENS5_IJNS4_1CILi1EEENSA_ILi2EEESB_EEEEENS5_IJNSA_ILi128EEESF_NSA_ILi32EEEEEENS_10tfloat32_tENS5_IJlSB_lEEESI_SJ_NS4_8TiledMMAINS4_8MMA_AtomIJNS4_17SM100_MMA_TF32_SSISI_SI_fLi128ELi128ELNS4_4UMMA5MajorE0ELSO_0ELNSN_7ScaleInE0ELSP_0EEEEEENS4_6LayoutINS5_IJSB_SB_SB_EEENS5_IJNSA_ILi0EEESU_SU_EEEEENS5_IJNS4_10UnderscoreESX_SX_EEEEENS4_23SM90_TMA_LOAD_MULTICASTENS4_14ComposedLayoutINS4_7SwizzleILi3ELi4ELi3EEENS4_18smem_ptr_flag_bitsILi32EEENSS_INS5_IJNSA_ILi8EEESG_EEENS5_IJSG_SB_EEEEEEEvNS4_8identityENS4_13SM90_TMA_LOADES1A_vS1B_EENS_8epilogue10collective18CollectiveEpilogueINS1E_23Sm100TmaWarpSpecializedILi4ELi2ELi16ELb1ELb0EEEJSH_NS5_IJNSS_ISF_SB_EENSS_INSA_ILi16EEESB_EEEEESI_SJ_SI_SJ_NS1E_6fusion15FusionCallbacksIS1I_NS1N_17LinearCombinationISI_fSI_fLNS_15FloatRoundStyleE2EEESH_S1M_JEEENS4_5SM1004TMEM4LOAD26SM100_TMEM_LOAD_32dp32b16xES1C_NS11_INS12_ILi2ELi4ELi3EEES15_NSS_INS5_IJS16_S1K_EEENS5_IJS1K_SB_EEEEEEENS4_39AutoVectorizingCopyWithAssumedAlignmentILi128EEENS4_14SM90_TMA_STOREES21_S23_S23_EEEvvEEEEvNT_6ParamsE) ;  /* 0xffffff3802947950 */ /* 0x000fea0003c3ffff */
.L_x_232:
[----:B------:R-:W-:-:S00]  /*c5b0*/  BRA `(.L_x_232) ;  /* 0xfffffffc00fc7947 */ /* 0x000fc0000383ffff */
[----:B------:R-:W-:-:S00]  /*c5c0*/  NOP ;  /* 0x0000000000007918 */ /* 0x000fc00000000000 */
        /* <DEDUP_REMOVED lines=11> */
.L_x_233:


//--------------------- .nv.global.init           --------------------------
	.section	.nv.global.init,"aw",@progbits
.nv.global.init:
	.type		$str$27,@object
	.size		$str$27,($str$28 - $str$27)
$str$27:
        /*0000*/ 	.byte	0x28, 0x61, 0x64, 0x64, 0x72, 0x65, 0x73, 0x73, 0x20, 0x26, 0x20, 0x6d, 0x61, 0x73, 0x6b, 0x29
        /*0010*/ 	.byte	0x20, 0x3d, 0x3d, 0x20, 0x30, 0x00
	.type		$str$28,@object
	.size		$str$28,($str$26 - $str$28)
$str$28:
        /*0016*/ 	.byte	0x2f, 0x74, 0x6d, 0x70, 0x2f, 0x63, 0x75, 0x74, 0x6c, 0x61, 0x73, 0x73, 0x5f, 0x73, 0x77, 0x65
        /*0026*/ 	.byte	0x65, 0x70, 0x5f, 0x73, 0x72, 0x63, 0x2f, 0x69, 0x6e, 0x63, 0x6c, 0x75, 0x64, 0x65, 0x2f, 0x63
        /*0036*/ 	.byte	0x75, 0x74, 0x65, 0x2f, 0x70, 0x6f, 0x69, 0x6e, 0x74, 0x65, 0x72, 0x5f, 0x66, 0x6c, 0x61, 0x67
        /*0046*/ 	.byte	0x67, 0x65, 0x64, 0x2e, 0x68, 0x70, 0x70, 0x00
	.type		$str$26,@object
	.size		$str$26,($str$25 - $str$26)
$str$26:
        /*004e*/ 	.byte	0x2f, 0x74, 0x6d, 0x70, 0x2f, 0x63, 0x75, 0x74, 0x6c, 0x61, 0x73, 0x73, 0x5f, 0x73, 0x77, 0x65
        /*005e*/ 	.byte	0x65, 0x70, 0x5f, 0x73, 0x72, 0x63, 0x2f, 0x69, 0x6e, 0x63, 0x6c, 0x75, 0x64, 0x65, 0x2f, 0x63
        /*006e*/ 	.byte	0x75, 0x74, 0x65, 0x2f, 0x61, 0x74, 0x6f, 0x6d, 0x2f, 0x63, 0x6f, 0x70, 0x79, 0x5f, 0x74, 0x72
        /*007e*/ 	.byte	0x61, 0x69, 0x74, 0x73, 0x5f, 0x73, 0x6d, 0x31, 0x30, 0x30, 0x2e, 0x68, 0x70, 0x70, 0x00
	.type		$str$25,@object
	.size		$str$25,(__unnamed_1 - $str$25)
$str$25:
        /*008d*/ 	.byte	0x28, 0x28, 0x75, 0x69, 0x6e, 0x74, 0x33, 0x32, 0x5f, 0x74, 0x28, 0x74, 0x68, 0x72, 0x65, 0x61
        /*009d*/ 	.byte	0x64, 0x49, 0x64, 0x78, 0x2e, 0x78, 0x29, 0x20, 0x2f, 0x20, 0x33, 0x32, 0x29, 0x20, 0x25, 0x20
        /*00ad*/ 	.byte	0x34, 0x29, 0x20, 0x3d, 0x3d, 0x20, 0x28, 0x28, 0x28, 0x74, 0x6d, 0x65, 0x6d, 0x5f, 0x61, 0x64
        /*00bd*/ 	.byte	0x64, 0x72, 0x20, 0x3e, 0x3e, 0x20, 0x31, 0x36, 0x29, 0x20, 0x2f, 0x20, 0x33, 0x32, 0x29, 0x20
        /*00cd*/ 	.byte	0x25, 0x20, 0x34, 0x29, 0x00
	.type		__unnamed_1,@object
	.size		__unnamed_1,(__unnamed_2 - __unnamed_1)
__unnamed_1:
        /*00d2*/ 	.byte	0x61, 0x75, 0x74, 0x6f, 0x20, 0x63, 0x75, 0x74, 0x65, 0x3a, 0x3a, 0x61, 0x73, 0x5f, 0x70, 0x6f
        /* <DEDUP_REMOVED lines=24> */
        /*0262*/ 	.byte	0x32, 0x30, 0x34, 0x38, 0x3e, 0x3e, 0x3e, 0x3e, 0x5d, 0x00
	.type		__unnamed_2,@object
	.size		__unnamed_2,(.L_2 - __unnamed_2)
__unnamed_2:
        /* <DEDUP_REMOVED lines=42> */
        /*050c*/ 	.byte	0x3e, 0x5d, 0x00
.L_2:


//--------------------- .nv.shared._ZN7cutlass13device_kernelINS_4gemm6kernel13GemmUniversalIN4cute5tupleIJiiiiEEENS1_10collective13CollectiveMmaINS1_35MainloopSm100TmaUmmaWarpSpecializedILi6ELi2ELi4ENS5_IJNS4_1CILi1EEENSA_ILi2EEESB_EEEEENS5_IJNSA_ILi128EEESF_NSA_ILi32EEEEEENS_10tfloat32_tENS5_IJlSB_lEEESI_SJ_NS4_8TiledMMAINS4_8MMA_AtomIJNS4_17SM100_MMA_TF32_SSISI_SI_fLi128ELi128ELNS4_4UMMA5MajorE0ELSO_0ELNSN_7ScaleInE0ELSP_0EEEEEENS4_6LayoutINS5_IJSB_SB_SB_EEENS5_IJNSA_ILi0EEESU_SU_EEEEENS5_IJNS4_10UnderscoreESX_SX_EEEEENS4_23SM90_TMA_LOAD_MULTICASTENS4_14ComposedLayoutINS4_7SwizzleILi3ELi4ELi3EEENS4_18smem_ptr_flag_bitsILi32EEENSS_INS5_IJNSA_ILi8EEESG_EEENS5_IJSG_SB_EEEEEEEvNS4_8identityENS4_13SM90_TMA_LOADES1A_vS1B_EENS_8epilogue10collective18CollectiveEpilogueINS1E_23Sm100TmaWarpSpecializedILi4ELi2ELi16ELb1ELb0EEEJSH_NS5_IJNSS_ISF_SB_EENSS_INSA_ILi16EEESB_EEEEESI_SJ_SI_SJ_NS1E_6fusion15FusionCallbacksIS1I_NS1N_17LinearCombinationISI_fSI_fLNS_15FloatRoundStyleE2EEESH_S1M_JEEENS4_5SM1004TMEM4LOAD26SM100_TMEM_LOAD_32dp32b16xES1C_NS11_INS12_ILi2ELi4ELi3EEES15_NSS_INS5_IJS16_S1K_EEENS5_IJS1K_SB_EEEEEEENS4_39AutoVectorizingCopyWithAssumedAlignmentILi128EEENS4_14SM90_TMA_STOREES21_S23_S23_EEEvvEEEEvNT_6ParamsE --------------------------
	.section	.nv.shared._ZN7cutlass13device_kernelINS_4gemm6kernel13GemmUniversalIN4cute5tupleIJiiiiEEENS1_10collective13CollectiveMmaINS1_35MainloopSm100TmaUmmaWarpSpecializedILi6ELi2ELi4ENS5_IJNS4_1CILi1EEENSA_ILi2EEESB_EEEEENS5_IJNSA_ILi128EEESF_NSA_ILi32EEEEEENS_10tfloat32_tENS5_IJlSB_lEEESI_SJ_NS4_8TiledMMAINS4_8MMA_AtomIJNS4_17SM100_MMA_TF32_SSISI_SI_fLi128ELi128ELNS4_4UMMA5MajorE0ELSO_0ELNSN_7ScaleInE0ELSP_0EEEEEENS4_6LayoutINS5_IJSB_SB_SB_EEENS5_IJNSA_ILi0EEESU_SU_EEEEENS5_IJNS4_10UnderscoreESX_SX_EEEEENS4_23SM90_TMA_LOAD_MULTICASTENS4_14ComposedLayoutINS4_7SwizzleILi3ELi4ELi3EEENS4_18smem_ptr_flag_bitsILi32EEENSS_INS5_IJNSA_ILi8EEESG_EEENS5_IJSG_SB_EEEEEEEvNS4_8identityENS4_13SM90_TMA_LOADES1A_vS1B_EENS_8epilogue10collective18CollectiveEpilogueINS1E_23Sm100TmaWarpSpecializedILi4ELi2ELi16ELb1ELb0EEEJSH_NS5_IJNSS_ISF_SB_EENSS_INSA_ILi16EEESB_EEEEESI_SJ_SI_SJ_NS1E_6fusion15FusionCallbacksIS1I_NS1N_17LinearCombinationISI_fSI_fLNS_15FloatRoundStyleE2EEESH_S1M_JEEENS4_5SM1004TMEM4LOAD26SM100_TMEM_LOAD_32dp32b16xES1C_NS11_INS12_ILi2ELi4ELi3EEES15_NSS_INS5_IJS16_S1K_EEENS5_IJS1K_SB_EEEEEEENS4_39AutoVectorizingCopyWithAssumedAlignmentILi128EEENS4_14SM90_TMA_STOREES21_S23_S23_EEEvvEEEEvNT_6ParamsE,"aw",@nobits
	.sectionflags	@""
	.align	16
	.zero		1024


//--------------------- .nv.shared.reserved.0     --------------------------
	.section	.nv.shared.reserved.0,"aw",@nobits
	.weak		__nv_reservedSMEM_offset_0_alias
	.size		__nv_reservedSMEM_offset_0_alias, 0, 64
	.other		__nv_reservedSMEM_offset_0_alias,@"STO_CUDA_RESERVED_SHARED STV_DEFAULT"
__nv_reservedSMEM_offset_0_alias:
	.zero		0
.nv.shared.reserved.0:
	.zero		64
	.weak		__nv_reservedSMEM_tcgen05_partition
	.type		__nv_reservedSMEM_tcgen05_partition,@object
	.size		__nv_reservedSMEM_tcgen05_partition,(.L_0 - __nv_reservedSMEM_tcgen05_partition)
__nv_reservedSMEM_tcgen05_partition:
	.zero		32
.L_0:


//--------------------- .nv.global                --------------------------
	.section	.nv.global,"aw",@nobits
.nv.global:
	.type		_ZN40_INTERNAL_013af999_4_k_cu_f6ff4b95_291424cute1_E,@object
	.size		_ZN40_INTERNAL_013af999_4_k_cu_f6ff4b95_291424cute1_E,(_ZN40_INTERNAL_013af999_4_k_cu_f6ff4b95_291424cuda3std3__45__cpo6cbeginE - _ZN40_INTERNAL_013af999_4_k_cu_f6ff4b95_291424cute1_E)
_ZN40_INTERNAL_013af999_4_k_cu_f6ff4b95_291424cute1_E:
	.zero		1
	.type		_ZN40_INTERNAL_013af999_4_k_cu_f6ff4b95_291424cuda3std3__45__cpo6cbeginE,@object
	.size		_ZN40_INTERNAL_013af999_4_k_cu_f6ff4b95_291424cuda3std3__45__cpo6cbeginE,(_ZN40_INTERNAL_013af999_4_k_cu_f6ff4b95_291424cuda3std3__48in_placeE - _ZN40_INTERNAL_013af999_4_k_cu_f6ff4b95_291424cuda3std3__45__cpo6cbeginE)
_ZN40_INTERNAL_013af999_4_k_cu_f6ff4b95_291424cuda3std3__45__cpo6cbeginE:
	.zero		1
	.type		_ZN40_INTERNAL_013af999_4_k_cu_f6ff4b95_291424cuda3std3__48in_placeE,@object
	.size		_ZN40_INTERNAL_013af999_4_k_cu_f6ff4b95_291424cuda3std3__48in_placeE,(_ZN40_INTERNAL_013af999_4_k_cu_f6ff4b95_291424cuda3std6ranges3__45__cpo9iter_moveE - _ZN40_INTERNAL_013af999_4_k_cu_f6ff4b95_291424cuda3std3__48in_placeE)
_ZN40_INTERNAL_013af999_4_k_cu_f6ff4b95_291424cuda3std3__48in_placeE:
	.zero		1
	.type		_ZN40_INTERNAL_013af999_4_k_cu_f6ff4b95_291424cuda3std6ranges3__45__cpo9iter_moveE,@object
	.size		_ZN40_INTERNAL_013af999_4_k_cu_f6ff4b95_291424cuda3std6ranges3__45__cpo9iter_moveE,(_ZN40_INTERNAL_013af999_4_k_cu_f6ff4b95_291424cuda3std3__45__cpo5beginE - _ZN40_INTERNAL_013af999_4_k_cu_f6ff4b95_291424cuda3std6ranges3__45__cpo9iter_moveE)
_ZN40_INTERNAL_013af999_4_k_cu_f6ff4b95_291424cuda3std6ranges3__45__cpo9iter_moveE:
	.zero		1
	.type		_ZN40_INTERNAL_013af999_4_k_cu_f6ff4b95_291424cuda3std3__45__cpo5beginE,@object
	.size		_ZN40_INTERNAL_013af999_4_k_cu_f6ff4b95_291424cuda3std3__45__cpo5beginE,(_ZN40_INTERNAL_013af999_4_k_cu_f6ff4b95_291424cuda3std3__442_GLOBAL__N__013af999_4_k_cu_f6ff4b95_291426ignoreE - _ZN40_INTERNAL_013af999_4_k_cu_f6ff4b95_291424cuda3std3__45__cpo5beginE)
_ZN40_INTERNAL_013af999_4_k_cu_f6ff4b95_291424cuda3std3__45__cpo5beginE:
	.zero		1
	.type		_ZN40_INTERNAL_013af999_4_k_cu_f6ff4b95_291424cuda3std3__442_GLOBAL__N__013af999_4_k_cu_f6ff4b95_291426ignoreE,@object
	.size		_ZN40_INTERNAL_013af999_4_k_cu_f6ff4b95_291424cuda3std3__442_GLOBAL__N__013af999_4_k_cu_f6ff4b95_291426ignoreE,(_ZN40_INTERNAL_013af999_4_k_cu_f6ff4b95_291424cute7productE - _ZN40_INTERNAL_013af999_4_k_cu_f6ff4b95_291424cuda3std3__442_GLOBAL__N__013af999_4_k_cu_f6ff4b95_291426ignoreE)
_ZN40_INTERNAL_013af999_4_k_cu_f6ff4b95_291424cuda3std3__442_GLOBAL__N__013af999_4_k_cu_f6ff4b95_291426ignoreE:
	.zero		1
	.type		_ZN40_INTERNAL_013af999_4_k_cu_f6ff4b95_291424cute7productE,@object
	.size		_ZN40_INTERNAL_013af999_4_k_cu_f6ff4b95_291424cute7productE,(_ZN40_INTERNAL_013af999_4_k_cu_f6ff4b95_291424cuda3std3__45__cpo3endE - _ZN40_INTERNAL_013af999_4_k_cu_f6ff4b95_291424cute7productE)
_ZN40_INTERNAL_013af999_4_k_cu_f6ff4b95_291424cute7productE:
	.zero		1
	.type		_ZN40_INTERNAL_013af999_4_k_cu_f6ff4b95_291424cuda3std3__45__cpo3endE,@object
	.size		_ZN40_INTERNAL_013af999_4_k_cu_f6ff4b95_291424cuda3std3__45__cpo3endE,(_ZN40_INTERNAL_013af999_4_k_cu_f6ff4b95_291424cuda3std3__419piecewise_constructE - _ZN40_INTERNAL_013af999_4_k_cu_f6ff4b95_291424cuda3std3__45__cpo3endE)
_ZN40_INTERNAL_013af999_4_k_cu_f6ff4b95_291424cuda3std3__45__cpo3endE:
	.zero		1
	.type		_ZN40_INTERNAL_013af999_4_k_cu_f6ff4b95_291424cuda3std3__419piecewise_constructE,@object
	.size		_ZN40_INTERNAL_013af999_4_k_cu_f6ff4b95_291424cuda3std3__419piecewise_constructE,(_ZN40_INTERNAL_013af999_4_k_cu_f6ff4b95_291424cuda3std3__45__cpo4cendE - _ZN40_INTERNAL_013af999_4_k_cu_f6ff4b95_291424cuda3std3__419piecewise_constructE)
_ZN40_INTERNAL_013af999_4_k_cu_f6ff4b95_291424cuda3std3__419piecewise_constructE:
	.zero		1
	.type		_ZN40_INTERNAL_013af999_4_k_cu_f6ff4b95_291424cuda3std3__45__cpo4cendE,@object
	.size		_ZN40_INTERNAL_013af999_4_k_cu_f6ff4b95_291424cuda3std3__45__cpo4cendE,(_ZN40_INTERNAL_013af999_4_k_cu_f6ff4b95_291424cuda3std6ranges3__45__cpo4swapE - _ZN40_INTERNAL_013af999_4_k_cu_f6ff4b95_291424cuda3std3__45__cpo4cendE)
_ZN40_INTERNAL_013af999_4_k_cu_f6ff4b95_291424cuda3std3__45__cpo4cendE:
	.zero		1
	.type		_ZN40_INTERNAL_013af999_4_k_cu_f6ff4b95_291424cuda3std6ranges3__45__cpo4swapE,@object
	.size		_ZN40_INTERNAL_013af999_4_k_cu_f6ff4b95_291424cuda3std6ranges3__45__cpo4swapE,(.L_10 - _ZN40_INTERNAL_013af999_4_k_cu_f6ff4b95_291424cuda3std6ranges3__45__cpo4swapE)
_ZN40_INTERNAL_013af999_4_k_cu_f6ff4b95_291424cuda3std6ranges3__45__cpo4swapE:
	.zero		1
.L_10:


//--------------------- .nv.constant0._ZN7cutlass13device_kernelINS_4gemm6kernel13GemmUniversalIN4cute5tupleIJiiiiEEENS1_10collective13CollectiveMmaINS1_35MainloopSm100TmaUmmaWarpSpecializedILi6ELi2ELi4ENS5_IJNS4_1CILi1EEENSA_ILi2EEESB_EEEEENS5_IJNSA_ILi128EEESF_NSA_ILi32EEEEEENS_10tfloat32_tENS5_IJlSB_lEEESI_SJ_NS4_8TiledMMAINS4_8MMA_AtomIJNS4_17SM100_MMA_TF32_SSISI_SI_fLi128ELi128ELNS4_4UMMA5MajorE0ELSO_0ELNSN_7ScaleInE0ELSP_0EEEEEENS4_6LayoutINS5_IJSB_SB_SB_EEENS5_IJNSA_ILi0EEESU_SU_EEEEENS5_IJNS4_10UnderscoreESX_SX_EEEEENS4_23SM90_TMA_LOAD_MULTICASTENS4_14ComposedLayoutINS4_7SwizzleILi3ELi4ELi3EEENS4_18smem_ptr_flag_bitsILi32EEENSS_INS5_IJNSA_ILi8EEESG_EEENS5_IJSG_SB_EEEEEEEvNS4_8identityENS4_13SM90_TMA_LOADES1A_vS1B_EENS_8epilogue10collective18CollectiveEpilogueINS1E_23Sm100TmaWarpSpecializedILi4ELi2ELi16ELb1ELb0EEEJSH_NS5_IJNSS_ISF_SB_EENSS_INSA_ILi16EEESB_EEEEESI_SJ_SI_SJ_NS1E_6fusion15FusionCallbacksIS1I_NS1N_17LinearCombinationISI_fSI_fLNS_15FloatRoundStyleE2EEESH_S1M_JEEENS4_5SM1004TMEM4LOAD26SM100_TMEM_LOAD_32dp32b16xES1C_NS11_INS12_ILi2ELi4ELi3EEES15_NSS_INS5_IJS16_S1K_EEENS5_IJS1K_SB_EEEEEEENS4_39AutoVectorizingCopyWithAssumedAlignmentILi128EEENS4_14SM90_TMA_STOREES21_S23_S23_EEEvvEEEEvNT_6ParamsE --------------------------
	.section	.nv.constant0._ZN7cutlass13device_kernelINS_4gemm6kernel13GemmUniversalIN4cute5tupleIJiiiiEEENS1_10collective13CollectiveMmaINS1_35MainloopSm100TmaUmmaWarpSpecializedILi6ELi2ELi4ENS5_IJNS4_1CILi1EEENSA_ILi2EEESB_EEEEENS5_IJNSA_ILi128EEESF_NSA_ILi32EEEEEENS_10tfloat32_tENS5_IJlSB_lEEESI_SJ_NS4_8TiledMMAINS4_8MMA_AtomIJNS4_17SM100_MMA_TF32_SSISI_SI_fLi128ELi128ELNS4_4UMMA5MajorE0ELSO_0ELNSN_7ScaleInE0ELSP_0EEEEEENS4_6LayoutINS5_IJSB_SB_SB_EEENS5_IJNSA_ILi0EEESU_SU_EEEEENS5_IJNS4_10UnderscoreESX_SX_EEEEENS4_23SM90_TMA_LOAD_MULTICASTENS4_14ComposedLayoutINS4_7SwizzleILi3ELi4ELi3EEENS4_18smem_ptr_flag_bitsILi32EEENSS_INS5_IJNSA_ILi8EEESG_EEENS5_IJSG_SB_EEEEEEEvNS4_8identityENS4_13SM90_TMA_LOADES1A_vS1B_EENS_8epilogue10collective18CollectiveEpilogueINS1E_23Sm100TmaWarpSpecializedILi4ELi2ELi16ELb1ELb0EEEJSH_NS5_IJNSS_ISF_SB_EENSS_INSA_ILi16EEESB_EEEEESI_SJ_SI_SJ_NS1E_6fusion15FusionCallbacksIS1I_NS1N_17LinearCombinationISI_fSI_fLNS_15FloatRoundStyleE2EEESH_S1M_JEEENS4_5SM1004TMEM4LOAD26SM100_TMEM_LOAD_32dp32b16xES1C_NS11_INS12_ILi2ELi4ELi3EEES15_NSS_INS5_IJS16_S1K_EEENS5_IJS1K_SB_EEEEEEENS4_39AutoVectorizingCopyWithAssumedAlignmentILi128EEENS4_14SM90_TMA_STOREES21_S23_S23_EEEvvEEEEvNT_6ParamsE,"a",@progbits
	.sectionflags	@""
	.align	4
.nv.constant0._ZN7cutlass13device_kernelINS_4gemm6kernel13GemmUniversalIN4cute5tupleIJiiiiEEENS1_10collective13CollectiveMmaINS1_35MainloopSm100TmaUmmaWarpSpecializedILi6ELi2ELi4ENS5_IJNS4_1CILi1EEENSA_ILi2EEESB_EEEEENS5_IJNSA_ILi128EEESF_NSA_ILi32EEEEEENS_10tfloat32_tENS5_IJlSB_lEEESI_SJ_NS4_8TiledMMAINS4_8MMA_AtomIJNS4_17SM100_MMA_TF32_SSISI_SI_fLi128ELi128ELNS4_4UMMA5MajorE0ELSO_0ELNSN_7ScaleInE0ELSP_0EEEEEENS4_6LayoutINS5_IJSB_SB_SB_EEENS5_IJNSA_ILi0EEESU_SU_EEEEENS5_IJNS4_10UnderscoreESX_SX_EEEEENS4_23SM90_TMA_LOAD_MULTICASTENS4_14ComposedLayoutINS4_7SwizzleILi3ELi4ELi3EEENS4_18smem_ptr_flag_bitsILi32EEENSS_INS5_IJNSA_ILi8EEESG_EEENS5_IJSG_SB_EEEEEEEvNS4_8identityENS4_13SM90_TMA_LOADES1A_vS1B_EENS_8epilogue10collective18CollectiveEpilogueINS1E_23Sm100TmaWarpSpecializedILi4ELi2ELi16ELb1ELb0EEEJSH_NS5_IJNSS_ISF_SB_EENSS_INSA_ILi16EEESB_EEEEESI_SJ_SI_SJ_NS1E_6fusion15FusionCallbacksIS1I_NS1N_17LinearCombinationISI_fSI_fLNS_15FloatRoundStyleE2EEESH_S1M_JEEENS4_5SM1004TMEM4LOAD26SM100_TMEM_LOAD_32dp32b16xES1C_NS11_INS12_ILi2ELi4ELi3EEES15_NSS_INS5_IJS16_S1K_EEENS5_IJS1K_SB_EEEEEEENS4_39AutoVectorizingCopyWithAssumedAlignmentILi128EEENS4_14SM90_TMA_STOREES21_S23_S23_EEEvvEEEEvNT_6ParamsE:
	.zero		2944


//--------------------- SYMBOLS --------------------------

	.type		.nv.reservedSmem.offset0,@object
	.size		.nv.reservedSmem.offset0,0x4
	.type		.nv.reservedSmem.cap,@object
	.size		.nv.reservedSmem.cap,0x4
	.type		__assertfail,@function
